	.target	sm_100a

	.elftype	@"ET_EXEC"


//--------------------- .note.nv.tkinfo           --------------------------
	.section	.note.nv.tkinfo,"",@"SHT_NOTE"
	.sectionflags	@"SHF_NOTE_NV_TKINFO"
	.tkinfo
        /*0018*/ 	.word	0x00000002
        /*0030*/ 	.string	""
        /*0030*/ 	.string	"ptxas"
        /*0030*/ 	.string	"Cuda compilation tools, release 13.0, V13.0.88"
        /*0030*/ 	.string	"Build cuda_13.0.r13.0/compiler.36424714_0"
        /*0030*/ 	.string	"-arch sm_100a -m 64 "



//--------------------- .note.nv.cuinfo           --------------------------
	.section	.note.nv.cuinfo,"",@"SHT_NOTE"
	.sectionflags	@"SHF_NOTE_NV_CUINFO"
        /*0018*/ 	.short	0x0002
        /*001a*/ 	.short	0x0064
        /*001c*/ 	.short	0x0082
	.zero		2


//--------------------- .nv.info                  --------------------------
	.section	.nv.info,"",@"SHT_CUDA_INFO"
	.align	4


	//----- nvinfo : EIATTR_REGCOUNT
	.align		4
        /*0000*/ 	.byte	0x04, 0x2f
        /*0002*/ 	.short	(.L_19 - .L_18)
	.align		4
.L_18:
        /*0004*/ 	.word	index@(_ZN7cutlass13device_kernelINS_4gemm6kernel13GemmUniversalIN4cute5tupleIJiiiiEEENS1_10collective13CollectiveMmaINS1_35MainloopSm100TmaUmmaWarpSpecializedILi13ELi2ELi4ENS5_IJNS4_1CILi2EEENSA_ILi1EEESC_EEEEENS5_IJNSA_ILi128EEESF_NSA_ILi64EEEEEENS_10bfloat16_tENS5_IJlSC_lEEESI_SJ_NS4_8TiledMMAINS4_8MMA_AtomIJNS4_26SM100_MMA_F16BF16_2x1SM_SSISI_SI_fLi128ELi128ELNS4_4UMMA5MajorE0ELSO_0ELNSN_7ScaleInE0ELSP_0EEEEEENS4_6LayoutINS5_IJSC_SC_SC_EEENS5_IJNSA_ILi0EEESU_SU_EEEEENS5_IJNS4_10UnderscoreESX_SX_EEEEENS4_18SM100_TMA_2SM_LOADENS4_14ComposedLayoutINS4_7SwizzleILi3ELi4ELi3EEENS4_18smem_ptr_flag_bitsILi16EEENSS_INS5_IJNSA_ILi8EEESG_EEENS5_IJSG_SC_EEEEEEEvNS4_8identityES10_S1A_vS1B_EENS_8epilogue10collective18CollectiveEpilogueINS1D_23Sm100TmaWarpSpecializedILi4ELi2ELi16ELb1ELb0EEEJNS5_IJSG_SF_SG_EEENS5_IJNSS_ISG_SC_EENSS_INS5_IJNSA_ILi16EEESB_EEENS5_IJSC_SG_EEEEEEEESI_SJ_SI_SJ_NS1D_6fusion15FusionCallbacksIS1H_NS1P_13LinCombEltActINS1D_6thread4GELUESI_fSI_fLNS_15FloatRoundStyleE2EEES1I_S1O_JEEENS4_5SM1004TMEM4LOAD26SM100_TMEM_LOAD_32dp32b16xENS4_13SM90_TMA_LOADENS11_INS12_ILi1ELi4ELi3EEES15_NSS_INS5_IJS16_S1K_EEENS5_IJS1K_SC_EEEEEEENS4_39AutoVectorizingCopyWithAssumedAlignmentILi128EEENS4_14SM90_TMA_STOREES26_S28_S28_EEEvvEEEEvNT_6ParamsE)
        /*0008*/ 	.word	0x0000005d


	//----- nvinfo : EIATTR_FRAME_SIZE
	.align		4
.L_19:
        /*000c*/ 	.byte	0x04, 0x11
        /*000e*/ 	.short	(.L_21 - .L_20)
	.align		4
.L_20:
        /*0010*/ 	.word	index@($__internal_2_$__cuda_sm10x_tcgen05_guardrail_trap_unallocated_columns_being_dealloced)
        /*0014*/ 	.word	0x00000000


	//----- nvinfo : EIATTR_FRAME_SIZE
	.align		4
.L_21:
        /*0018*/ 	.byte	0x04, 0x11
        /*001a*/ 	.short	(.L_23 - .L_22)
	.align		4
.L_22:
        /*001c*/ 	.word	index@($__internal_1_$__cuda_sm10x_tcgen05_guardrail_trap_phase_invalid_during_alloc)
        /*0020*/ 	.word	0x00000000


	//----- nvinfo : EIATTR_FRAME_SIZE
	.align		4
.L_23:
        /*0024*/ 	.byte	0x04, 0x11
        /*0026*/ 	.short	(.L_25 - .L_24)
	.align		4
.L_24:
        /*0028*/ 	.word	index@($__internal_0_$__cuda_sm10x_tcgen05_guardrail_trap_col_being_dealloced_not_returned_by_alloc)
        /*002c*/ 	.word	0x00000000


	//----- nvinfo : EIATTR_FRAME_SIZE
	.align		4
.L_25:
        /*0030*/ 	.byte	0x04, 0x11
        /*0032*/ 	.short	(.L_27 - .L_26)
	.align		4
.L_26:
        /*0034*/ 	.word	index@(_ZN7cutlass13device_kernelINS_4gemm6kernel13GemmUniversalIN4cute5tupleIJiiiiEEENS1_10collective13CollectiveMmaINS1_35MainloopSm100TmaUmmaWarpSpecializedILi13ELi2ELi4ENS5_IJNS4_1CILi2EEENSA_ILi1EEESC_EEEEENS5_IJNSA_ILi128EEESF_NSA_ILi64EEEEEENS_10bfloat16_tENS5_IJlSC_lEEESI_SJ_NS4_8TiledMMAINS4_8MMA_AtomIJNS4_26SM100_MMA_F16BF16_2x1SM_SSISI_SI_fLi128ELi128ELNS4_4UMMA5MajorE0ELSO_0ELNSN_7ScaleInE0ELSP_0EEEEEENS4_6LayoutINS5_IJSC_SC_SC_EEENS5_IJNSA_ILi0EEESU_SU_EEEEENS5_IJNS4_10UnderscoreESX_SX_EEEEENS4_18SM100_TMA_2SM_LOADENS4_14ComposedLayoutINS4_7SwizzleILi3ELi4ELi3EEENS4_18smem_ptr_flag_bitsILi16EEENSS_INS5_IJNSA_ILi8EEESG_EEENS5_IJSG_SC_EEEEEEEvNS4_8identityES10_S1A_vS1B_EENS_8epilogue10collective18CollectiveEpilogueINS1D_23Sm100TmaWarpSpecializedILi4ELi2ELi16ELb1ELb0EEEJNS5_IJSG_SF_SG_EEENS5_IJNSS_ISG_SC_EENSS_INS5_IJNSA_ILi16EEESB_EEENS5_IJSC_SG_EEEEEEEESI_SJ_SI_SJ_NS1D_6fusion15FusionCallbacksIS1H_NS1P_13LinCombEltActINS1D_6thread4GELUESI_fSI_fLNS_15FloatRoundStyleE2EEES1I_S1O_JEEENS4_5SM1004TMEM4LOAD26SM100_TMEM_LOAD_32dp32b16xENS4_13SM90_TMA_LOADENS11_INS12_ILi1ELi4ELi3EEES15_NSS_INS5_IJS16_S1K_EEENS5_IJS1K_SC_EEEEEEENS4_39AutoVectorizingCopyWithAssumedAlignmentILi128EEENS4_14SM90_TMA_STOREES26_S28_S28_EEEvvEEEEvNT_6ParamsE)
        /*0038*/ 	.word	0x00000000


	//----- nvinfo : EIATTR_MIN_STACK_SIZE
	.align		4
.L_27:
        /*003c*/ 	.byte	0x04, 0x12
        /*003e*/ 	.short	(.L_29 - .L_28)
	.align		4
.L_28:
        /*0040*/ 	.word	index@(_ZN7cutlass13device_kernelINS_4gemm6kernel13GemmUniversalIN4cute5tupleIJiiiiEEENS1_10collective13CollectiveMmaINS1_35MainloopSm100TmaUmmaWarpSpecializedILi13ELi2ELi4ENS5_IJNS4_1CILi2EEENSA_ILi1EEESC_EEEEENS5_IJNSA_ILi128EEESF_NSA_ILi64EEEEEENS_10bfloat16_tENS5_IJlSC_lEEESI_SJ_NS4_8TiledMMAINS4_8MMA_AtomIJNS4_26SM100_MMA_F16BF16_2x1SM_SSISI_SI_fLi128ELi128ELNS4_4UMMA5MajorE0ELSO_0ELNSN_7ScaleInE0ELSP_0EEEEEENS4_6LayoutINS5_IJSC_SC_SC_EEENS5_IJNSA_ILi0EEESU_SU_EEEEENS5_IJNS4_10UnderscoreESX_SX_EEEEENS4_18SM100_TMA_2SM_LOADENS4_14ComposedLayoutINS4_7SwizzleILi3ELi4ELi3EEENS4_18smem_ptr_flag_bitsILi16EEENSS_INS5_IJNSA_ILi8EEESG_EEENS5_IJSG_SC_EEEEEEEvNS4_8identityES10_S1A_vS1B_EENS_8epilogue10collective18CollectiveEpilogueINS1D_23Sm100TmaWarpSpecializedILi4ELi2ELi16ELb1ELb0EEEJNS5_IJSG_SF_SG_EEENS5_IJNSS_ISG_SC_EENSS_INS5_IJNSA_ILi16EEESB_EEENS5_IJSC_SG_EEEEEEEESI_SJ_SI_SJ_NS1D_6fusion15FusionCallbacksIS1H_NS1P_13LinCombEltActINS1D_6thread4GELUESI_fSI_fLNS_15FloatRoundStyleE2EEES1I_S1O_JEEENS4_5SM1004TMEM4LOAD26SM100_TMEM_LOAD_32dp32b16xENS4_13SM90_TMA_LOADENS11_INS12_ILi1ELi4ELi3EEES15_NSS_INS5_IJS16_S1K_EEENS5_IJS1K_SC_EEEEEEENS4_39AutoVectorizingCopyWithAssumedAlignmentILi128EEENS4_14SM90_TMA_STOREES26_S28_S28_EEEvvEEEEvNT_6ParamsE)
        /*0044*/ 	.word	0x00000000
.L_29:


//--------------------- .nv.compat                --------------------------
	.section	.nv.compat,"",@"SHT_CUDA_COMPAT_INFO"
	.align	4
        /*0000*/ 	.byte	0x02, 0x09, 0x01, 0x00, 0x02, 0x02, 0x02, 0x00, 0x02, 0x05, 0x05, 0x00, 0x03, 0x07, 0x01, 0x01
        /*0010*/ 	.byte	0x02, 0x03, 0x01, 0x00, 0x02, 0x06, 0x01, 0x00, 0x04, 0x0b, 0x08, 0x00, 0x01, 0x00, 0x00, 0x00
        /*0020*/ 	.byte	0x00, 0x00, 0x00, 0x00


//--------------------- .nv.info._ZN7cutlass13device_kernelINS_4gemm6kernel13GemmUniversalIN4cute5tupleIJiiiiEEENS1_10collective13CollectiveMmaINS1_35MainloopSm100TmaUmmaWarpSpecializedILi13ELi2ELi4ENS5_IJNS4_1CILi2EEENSA_ILi1EEESC_EEEEENS5_IJNSA_ILi128EEESF_NSA_ILi64EEEEEENS_10bfloat16_tENS5_IJlSC_lEEESI_SJ_NS4_8TiledMMAINS4_8MMA_AtomIJNS4_26SM100_MMA_F16BF16_2x1SM_SSISI_SI_fLi128ELi128ELNS4_4UMMA5MajorE0ELSO_0ELNSN_7ScaleInE0ELSP_0EEEEEENS4_6LayoutINS5_IJSC_SC_SC_EEENS5_IJNSA_ILi0EEESU_SU_EEEEENS5_IJNS4_10UnderscoreESX_SX_EEEEENS4_18SM100_TMA_2SM_LOADENS4_14ComposedLayoutINS4_7SwizzleILi3ELi4ELi3EEENS4_18smem_ptr_flag_bitsILi16EEENSS_INS5_IJNSA_ILi8EEESG_EEENS5_IJSG_SC_EEEEEEEvNS4_8identityES10_S1A_vS1B_EENS_8epilogue10collective18CollectiveEpilogueINS1D_23Sm100TmaWarpSpecializedILi4ELi2ELi16ELb1ELb0EEEJNS5_IJSG_SF_SG_EEENS5_IJNSS_ISG_SC_EENSS_INS5_IJNSA_ILi16EEESB_EEENS5_IJSC_SG_EEEEEEEESI_SJ_SI_SJ_NS1D_6fusion15FusionCallbacksIS1H_NS1P_13LinCombEltActINS1D_6thread4GELUESI_fSI_fLNS_15FloatRoundStyleE2EEES1I_S1O_JEEENS4_5SM1004TMEM4LOAD26SM100_TMEM_LOAD_32dp32b16xENS4_13SM90_TMA_LOADENS11_INS12_ILi1ELi4ELi3EEES15_NSS_INS5_IJS16_S1K_EEENS5_IJS1K_SC_EEEEEEENS4_39AutoVectorizingCopyWithAssumedAlignmentILi128EEENS4_14SM90_TMA_STOREES26_S28_S28_EEEvvEEEEvNT_6ParamsE --------------------------
	.section	.nv.info._ZN7cutlass13device_kernelINS_4gemm6kernel13GemmUniversalIN4cute5tupleIJiiiiEEENS1_10collective13CollectiveMmaINS1_35MainloopSm100TmaUmmaWarpSpecializedILi13ELi2ELi4ENS5_IJNS4_1CILi2EEENSA_ILi1EEESC_EEEEENS5_IJNSA_ILi128EEESF_NSA_ILi64EEEEEENS_10bfloat16_tENS5_IJlSC_lEEESI_SJ_NS4_8TiledMMAINS4_8MMA_AtomIJNS4_26SM100_MMA_F16BF16_2x1SM_SSISI_SI_fLi128ELi128ELNS4_4UMMA5MajorE0ELSO_0ELNSN_7ScaleInE0ELSP_0EEEEEENS4_6LayoutINS5_IJSC_SC_SC_EEENS5_IJNSA_ILi0EEESU_SU_EEEEENS5_IJNS4_10UnderscoreESX_SX_EEEEENS4_18SM100_TMA_2SM_LOADENS4_14ComposedLayoutINS4_7SwizzleILi3ELi4ELi3EEENS4_18smem_ptr_flag_bitsILi16EEENSS_INS5_IJNSA_ILi8EEESG_EEENS5_IJSG_SC_EEEEEEEvNS4_8identityES10_S1A_vS1B_EENS_8epilogue10collective18CollectiveEpilogueINS1D_23Sm100TmaWarpSpecializedILi4ELi2ELi16ELb1ELb0EEEJNS5_IJSG_SF_SG_EEENS5_IJNSS_ISG_SC_EENSS_INS5_IJNSA_ILi16EEESB_EEENS5_IJSC_SG_EEEEEEEESI_SJ_SI_SJ_NS1D_6fusion15FusionCallbacksIS1H_NS1P_13LinCombEltActINS1D_6thread4GELUESI_fSI_fLNS_15FloatRoundStyleE2EEES1I_S1O_JEEENS4_5SM1004TMEM4LOAD26SM100_TMEM_LOAD_32dp32b16xENS4_13SM90_TMA_LOADENS11_INS12_ILi1ELi4ELi3EEES15_NSS_INS5_IJS16_S1K_EEENS5_IJS1K_SC_EEEEEEENS4_39AutoVectorizingCopyWithAssumedAlignmentILi128EEENS4_14SM90_TMA_STOREES26_S28_S28_EEEvvEEEEvNT_6ParamsE,"",@"SHT_CUDA_INFO"
	.sectionflags	@""
	.align	4


	//----- nvinfo : EIATTR_CUDA_API_VERSION
	.align		4
        /*0000*/ 	.byte	0x04, 0x37
        /*0002*/ 	.short	(.L_31 - .L_30)
.L_30:
        /*0004*/ 	.word	0x00000082


	//----- nvinfo : EIATTR_KPARAM_INFO
	.align		4
.L_31:
        /*0008*/ 	.byte	0x04, 0x17
        /*000a*/ 	.short	(.L_33 - .L_32)
.L_32:
        /*000c*/ 	.word	0x00000000
        /*0010*/ 	.short	0x0000
        /*0012*/ 	.short	0x0000
        /*0014*/ 	.byte	0x00, 0xf0, 0x01, 0x20


	//----- nvinfo : EIATTR_AT_ENTRY_FRAGMENTS
	.align		4
.L_33:
        /*0018*/ 	.byte	0x04, 0x4f
        /*001a*/ 	.short	(.L_35 - .L_34)


	//   ....[0]....
.L_34:
        /*001c*/ 	.word	0x00000007


	//----- nvinfo : EIATTR_RESERVED_SMEM_USED
	.align		4
.L_35:
        /*0020*/ 	.byte	0x01, 0x41
	.zero		2


	//----- nvinfo : EIATTR_SPARSE_MMA_MASK
	.align		4
        /*0024*/ 	.byte	0x03, 0x50
        /*0026*/ 	.short	0x0000


	//----- nvinfo : EIATTR_TCGEN05_2CTA_USED
	.align		4
        /*0028*/ 	.byte	0x01, 0x52
	.zero		2


	//----- nvinfo : EIATTR_MAXREG_COUNT
	.align		4
        /*002c*/ 	.byte	0x03, 0x1b
        /*002e*/ 	.short	0x00ff


	//----- nvinfo : EIATTR_NUM_BARRIERS
	.align		4
        /*0030*/ 	.byte	0x02, 0x4c
        /*0032*/ 	.byte	0x07
	.zero		1


	//----- nvinfo : EIATTR_EXTERNS
	.align		4
        /*0034*/ 	.byte	0x04, 0x0f
        /*0036*/ 	.short	(.L_37 - .L_36)


	//   ....[0]....
	.align		4
.L_36:
        /*0038*/ 	.word	index@(__assertfail)


	//----- nvinfo : EIATTR_MERCURY_ISA_VERSION
	.align		4
.L_37:
        /*003c*/ 	.byte	0x03, 0x5f
        /*003e*/ 	.short	0x0101


	//----- nvinfo : EIATTR_INT_WARP_WIDE_INSTR_OFFSETS
	.align		4
        /*0040*/ 	.byte	0x04, 0x31
        /*0042*/ 	.short	(.L_39 - .L_38)


	//   ....[0]....
.L_38:
        /*0044*/ 	.word	0x00000e30


	//   ....[1]....
        /*0048*/ 	.word	0x00000ed0


	//   ....[2]....
        /*004c*/ 	.word	0x000021e0


	//   ....[3]....
        /*0050*/ 	.word	0x000045c0


	//   ....[4]....
        /*0054*/ 	.word	0x000045f0


	//   ....[5]....
        /*0058*/ 	.word	0x00004640


	//   ....[6]....
        /*005c*/ 	.word	0x00004f60


	//   ....[7]....
        /*0060*/ 	.word	0x00004f80


	//   ....[8]....
        /*0064*/ 	.word	0x00005060


	//   ....[9]....
        /*0068*/ 	.word	0x00005120


	//   ....[10]....
        /*006c*/ 	.word	0x00005140


	//   ....[11]....
        /*0070*/ 	.word	0x00005210


	//   ....[12]....
        /*0074*/ 	.word	0x00005300


	//   ....[13]....
        /*0078*/ 	.word	0x00005320


	//   ....[14]....
        /*007c*/ 	.word	0x00005420


	//   ....[15]....
        /*0080*/ 	.word	0x000055d0


	//   ....[16]....
        /*0084*/ 	.word	0x000055e0


	//   ....[17]....
        /*0088*/ 	.word	0x00005770


	//   ....[18]....
        /*008c*/ 	.word	0x000066c0


	//----- nvinfo : EIATTR_COOP_GROUP_MASK_REGIDS
	.align		4
.L_39:
        /*0090*/ 	.byte	0x04, 0x29
        /*0092*/ 	.short	(.L_41 - .L_40)


	//   ....[0]....
.L_40:
        /*0094*/ 	.word	0xffffffff


	//   ....[1]....
        /*0098*/ 	.word	0xffffffff


	//   ....[2]....
        /*009c*/ 	.word	0xffffffff


	//   ....[3]....
        /*00a0*/ 	.word	0xffffffff


	//   ....[4]....
        /*00a4*/ 	.word	0xffffffff


	//   ....[5]....
        /*00a8*/ 	.word	0xffffffff


	//   ....[6]....
        /*00ac*/ 	.word	0xffffffff


	//   ....[7]....
        /*00b0*/ 	.word	0xffffffff


	//   ....[8]....
        /*00b4*/ 	.word	0xffffffff


	//   ....[9]....
        /*00b8*/ 	.word	0xffffffff


	//   ....[10]....
        /*00bc*/ 	.word	0xffffffff


	//   ....[11]....
        /*00c0*/ 	.word	0xffffffff


	//   ....[12]....
        /*00c4*/ 	.word	0xffffffff


	//   ....[13]....
        /*00c8*/ 	.word	0xffffffff


	//----- nvinfo : EIATTR_COOP_GROUP_INSTR_OFFSETS
	.align		4
.L_41:
        /*00cc*/ 	.byte	0x04, 0x28
        /*00ce*/ 	.short	(.L_43 - .L_42)


	//   ....[0]....
.L_42:
        /*00d0*/ 	.word	0x000000c0


	//   ....[1]....
        /*00d4*/ 	.word	0x000004d0


	//   ....[2]....
        /*00d8*/ 	.word	0x000007a0


	//   ....[3]....
        /*00dc*/ 	.word	0x00000930


	//   ....[4]....
        /*00e0*/ 	.word	0x00000a20


	//   ....[5]....
        /*00e4*/ 	.word	0x00000b80


	//   ....[6]....
        /*00e8*/ 	.word	0x00000d10


	//   ....[7]....
        /*00ec*/ 	.word	0x00000f50


	//   ....[8]....
        /*00f0*/ 	.word	0x000020c0


	//   ....[9]....
        /*00f4*/ 	.word	0x000033b0


	//   ....[10]....
        /*00f8*/ 	.word	0x00003880


	//   ....[11]....
        /*00fc*/ 	.word	0x000038b0


	//   ....[12]....
        /*0100*/ 	.word	0x000044d0


	//   ....[13]....
        /*0104*/ 	.word	0x000046e0


	//----- nvinfo : EIATTR_VRC_CTA_INIT_COUNT
	.align		4
.L_43:
        /*0108*/ 	.byte	0x02, 0x4a
        /*010a*/ 	.byte	0x80
	.zero		1


	//----- nvinfo : EIATTR_SYSCALL_OFFSETS
	.align		4
        /*010c*/ 	.byte	0x04, 0x46
        /*010e*/ 	.short	(.L_45 - .L_44)


	//   ....[0]....
.L_44:
        /*0110*/ 	.word	0x000061a0


	//   ....[1]....
        /*0114*/ 	.word	0x00006290


	//   ....[2]....
        /*0118*/ 	.word	0x00006bb0


	//----- nvinfo : EIATTR_MBARRIER_INSTR_OFFSETS
	.align		4
.L_45:
        /*011c*/ 	.byte	0x04, 0x39
        /*011e*/ 	.short	(.L_47 - .L_46)


	//   ....[0]....
.L_46:
        /*0120*/ 	.word	0x000005e0
        /*0124*/ 	.word	0x000000ff
        /*0128*/ 	.word	0x00000000
        /*012c*/ 	.short	0x0100
        /*012e*/ 	.byte	0x08
	.zero		1


	//   ....[1]....
        /*0130*/ 	.word	0x000005f0
        /*0134*/ 	.word	0x000000ff
        /*0138*/ 	.word	0x00000068
        /*013c*/ 	.short	0x0100
        /*013e*/ 	.byte	0x08
	.zero		1


	//   ....[2]....
        /*0140*/ 	.word	0x00000600
        /*0144*/ 	.word	0x000000ff
        /*0148*/ 	.word	0x00000008
        /*014c*/ 	.short	0x0100
        /*014e*/ 	.byte	0x08
	.zero		1


	//   ....[3]....
        /*0150*/ 	.word	0x00000610
        /*0154*/ 	.word	0x000000ff
        /*0158*/ 	.word	0x00000070
        /*015c*/ 	.short	0x0100
        /*015e*/ 	.byte	0x08
	.zero		1


	//   ....[4]....
        /*0160*/ 	.word	0x00000620
        /*0164*/ 	.word	0x000000ff
        /*0168*/ 	.word	0x00000010
        /*016c*/ 	.short	0x0100
        /*016e*/ 	.byte	0x08
	.zero		1


	//   ....[5]....
        /*0170*/ 	.word	0x00000630
        /*0174*/ 	.word	0x000000ff
        /*0178*/ 	.word	0x00000078
        /*017c*/ 	.short	0x0100
        /*017e*/ 	.byte	0x08
	.zero		1


	//   ....[6]....
        /*0180*/ 	.word	0x00000640
        /*0184*/ 	.word	0x000000ff
        /*0188*/ 	.word	0x00000018
        /*018c*/ 	.short	0x0100
        /*018e*/ 	.byte	0x08
	.zero		1


	//   ....[7]....
        /*0190*/ 	.word	0x00000650
        /*0194*/ 	.word	0x000000ff
        /*0198*/ 	.word	0x00000080
        /*019c*/ 	.short	0x0100
        /*019e*/ 	.byte	0x08
	.zero		1


	//   ....[8]....
        /*01a0*/ 	.word	0x00000660
        /*01a4*/ 	.word	0x000000ff
        /*01a8*/ 	.word	0x00000020
        /*01ac*/ 	.short	0x0100
        /*01ae*/ 	.byte	0x08
	.zero		1


	//   ....[9]....
        /*01b0*/ 	.word	0x00000670
        /*01b4*/ 	.word	0x000000ff
        /*01b8*/ 	.word	0x00000088
        /*01bc*/ 	.short	0x0100
        /*01be*/ 	.byte	0x08
	.zero		1


	//   ....[10]....
        /*01c0*/ 	.word	0x00000680
        /*01c4*/ 	.word	0x000000ff
        /*01c8*/ 	.word	0x00000028
        /*01cc*/ 	.short	0x0100
        /*01ce*/ 	.byte	0x08
	.zero		1


	//   ....[11]....
        /*01d0*/ 	.word	0x00000690
        /*01d4*/ 	.word	0x000000ff
        /*01d8*/ 	.word	0x00000090
        /*01dc*/ 	.short	0x0100
        /*01de*/ 	.byte	0x08
	.zero		1


	//   ....[12]....
        /*01e0*/ 	.word	0x000006a0
        /*01e4*/ 	.word	0x000000ff
        /*01e8*/ 	.word	0x00000030
        /*01ec*/ 	.short	0x0100
        /*01ee*/ 	.byte	0x08
	.zero		1


	//   ....[13]....
        /*01f0*/ 	.word	0x000006b0
        /*01f4*/ 	.word	0x000000ff
        /*01f8*/ 	.word	0x00000098
        /*01fc*/ 	.short	0x0100
        /*01fe*/ 	.byte	0x08
	.zero		1


	//   ....[14]....
        /*0200*/ 	.word	0x000006c0
        /*0204*/ 	.word	0x000000ff
        /*0208*/ 	.word	0x00000038
        /*020c*/ 	.short	0x0100
        /*020e*/ 	.byte	0x08
	.zero		1


	//   ....[15]....
        /*0210*/ 	.word	0x000006d0
        /*0214*/ 	.word	0x000000ff
        /*0218*/ 	.word	0x000000a0
        /*021c*/ 	.short	0x0100
        /*021e*/ 	.byte	0x08
	.zero		1


	//   ....[16]....
        /*0220*/ 	.word	0x000006e0
        /*0224*/ 	.word	0x000000ff
        /*0228*/ 	.word	0x00000040
        /*022c*/ 	.short	0x0100
        /*022e*/ 	.byte	0x08
	.zero		1


	//   ....[17]....
        /*0230*/ 	.word	0x000006f0
        /*0234*/ 	.word	0x000000ff
        /*0238*/ 	.word	0x000000a8
        /*023c*/ 	.short	0x0100
        /*023e*/ 	.byte	0x08
	.zero		1


	//   ....[18]....
        /*0240*/ 	.word	0x00000700
        /*0244*/ 	.word	0x000000ff
        /*0248*/ 	.word	0x00000048
        /*024c*/ 	.short	0x0100
        /*024e*/ 	.byte	0x08
	.zero		1


	//   ....[19]....
        /*0250*/ 	.word	0x00000710
        /*0254*/ 	.word	0x000000ff
        /*0258*/ 	.word	0x000000b0
        /*025c*/ 	.short	0x0100
        /*025e*/ 	.byte	0x08
	.zero		1


	//   ....[20]....
        /*0260*/ 	.word	0x00000720
        /*0264*/ 	.word	0x000000ff
        /*0268*/ 	.word	0x00000050
        /*026c*/ 	.short	0x0100
        /*026e*/ 	.byte	0x08
	.zero		1


	//   ....[21]....
        /*0270*/ 	.word	0x00000730
        /*0274*/ 	.word	0x000000ff
        /*0278*/ 	.word	0x000000b8
        /*027c*/ 	.short	0x0100
        /*027e*/ 	.byte	0x08
	.zero		1


	//   ....[22]....
        /*0280*/ 	.word	0x00000740
        /*0284*/ 	.word	0x000000ff
        /*0288*/ 	.word	0x00000058
        /*028c*/ 	.short	0x0100
        /*028e*/ 	.byte	0x08
	.zero		1


	//   ....[23]....
        /*0290*/ 	.word	0x00000750
        /*0294*/ 	.word	0x000000ff
        /*0298*/ 	.word	0x000000c0
        /*029c*/ 	.short	0x0100
        /*029e*/ 	.byte	0x08
	.zero		1


	//   ....[24]....
        /*02a0*/ 	.word	0x00000760
        /*02a4*/ 	.word	0x000000ff
        /*02a8*/ 	.word	0x00000060
        /*02ac*/ 	.short	0x0100
        /*02ae*/ 	.byte	0x08
	.zero		1


	//   ....[25]....
        /*02b0*/ 	.word	0x00000770
        /*02b4*/ 	.word	0x000000ff
        /*02b8*/ 	.word	0x000000c8
        /*02bc*/ 	.short	0x0100
        /*02be*/ 	.byte	0x08
	.zero		1


	//   ....[26]....
        /*02c0*/ 	.word	0x000008a0
        /*02c4*/ 	.word	0x000000ff
        /*02c8*/ 	.word	0x000000d0
        /*02cc*/ 	.short	0x0100
        /*02ce*/ 	.byte	0x09
	.zero		1


	//   ....[27]....
        /*02d0*/ 	.word	0x000008b0
        /*02d4*/ 	.word	0x000000ff
        /*02d8*/ 	.word	0x000000f0
        /*02dc*/ 	.short	0x0100
        /*02de*/ 	.byte	0x09
	.zero		1


	//   ....[28]....
        /*02e0*/ 	.word	0x000008c0
        /*02e4*/ 	.word	0x000000ff
        /*02e8*/ 	.word	0x000000d8
        /*02ec*/ 	.short	0x0100
        /*02ee*/ 	.byte	0x09
	.zero		1


	//   ....[29]....
        /*02f0*/ 	.word	0x000008d0
        /*02f4*/ 	.word	0x000000ff
        /*02f8*/ 	.word	0x000000f8
        /*02fc*/ 	.short	0x0100
        /*02fe*/ 	.byte	0x09
	.zero		1


	//   ....[30]....
        /*0300*/ 	.word	0x000008e0
        /*0304*/ 	.word	0x000000ff
        /*0308*/ 	.word	0x000000e0
        /*030c*/ 	.short	0x0100
        /*030e*/ 	.byte	0x09
	.zero		1


	//   ....[31]....
        /*0310*/ 	.word	0x000008f0
        /*0314*/ 	.word	0x000000ff
        /*0318*/ 	.word	0x00000100
        /*031c*/ 	.short	0x0100
        /*031e*/ 	.byte	0x09
	.zero		1


	//   ....[32]....
        /*0320*/ 	.word	0x00000900
        /*0324*/ 	.word	0x000000ff
        /*0328*/ 	.word	0x000000e8
        /*032c*/ 	.short	0x0100
        /*032e*/ 	.byte	0x09
	.zero		1


	//   ....[33]....
        /*0330*/ 	.word	0x00000910
        /*0334*/ 	.word	0x000000ff
        /*0338*/ 	.word	0x00000108
        /*033c*/ 	.short	0x0100
        /*033e*/ 	.byte	0x09
	.zero		1


	//   ....[34]....
        /*0340*/ 	.word	0x000009f0
        /*0344*/ 	.word	0x000000ff
        /*0348*/ 	.word	0x00000110
        /*034c*/ 	.short	0x0100
        /*034e*/ 	.byte	0x08
	.zero		1


	//   ....[35]....
        /*0350*/ 	.word	0x00000a00
        /*0354*/ 	.word	0x000000ff
        /*0358*/ 	.word	0x00000118
        /*035c*/ 	.short	0x0100
        /*035e*/ 	.byte	0x08
	.zero		1


	//   ....[36]....
        /*0360*/ 	.word	0x00000b30
        /*0364*/ 	.word	0x000000ff
        /*0368*/ 	.word	0x00000120
        /*036c*/ 	.short	0x0100
        /*036e*/ 	.byte	0x08
	.zero		1


	//   ....[37]....
        /*0370*/ 	.word	0x00000b40
        /*0374*/ 	.word	0x000000ff
        /*0378*/ 	.word	0x00000130
        /*037c*/ 	.short	0x0100
        /*037e*/ 	.byte	0x08
	.zero		1


	//   ....[38]....
        /*0380*/ 	.word	0x00000b50
        /*0384*/ 	.word	0x000000ff
        /*0388*/ 	.word	0x00000128
        /*038c*/ 	.short	0x0100
        /*038e*/ 	.byte	0x08
	.zero		1


	//   ....[39]....
        /*0390*/ 	.word	0x00000b60
        /*0394*/ 	.word	0x000000ff
        /*0398*/ 	.word	0x00000138
        /*039c*/ 	.short	0x0100
        /*039e*/ 	.byte	0x08
	.zero		1


	//   ....[40]....
        /*03a0*/ 	.word	0x00000c80
        /*03a4*/ 	.word	0x000000ff
        /*03a8*/ 	.word	0x00000140
        /*03ac*/ 	.short	0x0100
        /*03ae*/ 	.byte	0x09
	.zero		1


	//   ....[41]....
        /*03b0*/ 	.word	0x00000c90
        /*03b4*/ 	.word	0x000000ff
        /*03b8*/ 	.word	0x00000160
        /*03bc*/ 	.short	0x0100
        /*03be*/ 	.byte	0x09
	.zero		1


	//   ....[42]....
        /*03c0*/ 	.word	0x00000ca0
        /*03c4*/ 	.word	0x000000ff
        /*03c8*/ 	.word	0x00000148
        /*03cc*/ 	.short	0x0100
        /*03ce*/ 	.byte	0x09
	.zero		1


	//   ....[43]....
        /*03d0*/ 	.word	0x00000cb0
        /*03d4*/ 	.word	0x000000ff
        /*03d8*/ 	.word	0x00000168
        /*03dc*/ 	.short	0x0100
        /*03de*/ 	.byte	0x09
	.zero		1


	//   ....[44]....
        /*03e0*/ 	.word	0x00000cc0
        /*03e4*/ 	.word	0x000000ff
        /*03e8*/ 	.word	0x00000150
        /*03ec*/ 	.short	0x0100
        /*03ee*/ 	.byte	0x09
	.zero		1


	//   ....[45]....
        /*03f0*/ 	.word	0x00000cd0
        /*03f4*/ 	.word	0x000000ff
        /*03f8*/ 	.word	0x00000170
        /*03fc*/ 	.short	0x0100
        /*03fe*/ 	.byte	0x09
	.zero		1


	//   ....[46]....
        /*0400*/ 	.word	0x00000ce0
        /*0404*/ 	.word	0x000000ff
        /*0408*/ 	.word	0x00000158
        /*040c*/ 	.short	0x0100
        /*040e*/ 	.byte	0x09
	.zero		1


	//   ....[47]....
        /*0410*/ 	.word	0x00000cf0
        /*0414*/ 	.word	0x000000ff
        /*0418*/ 	.word	0x00000178
        /*041c*/ 	.short	0x0100
        /*041e*/ 	.byte	0x09
	.zero		1


	//   ....[48]....
        /*0420*/ 	.word	0x00000de0
        /*0424*/ 	.word	0x000000ff
        /*0428*/ 	.word	0x00000180
        /*042c*/ 	.short	0x0100
        /*042e*/ 	.byte	0x08
	.zero		1


	//   ....[49]....
        /*0430*/ 	.word	0x00000df0
        /*0434*/ 	.word	0x000000ff
        /*0438*/ 	.word	0x00000190
        /*043c*/ 	.short	0x0100
        /*043e*/ 	.byte	0x08
	.zero		1


	//   ....[50]....
        /*0440*/ 	.word	0x00000e00
        /*0444*/ 	.word	0x000000ff
        /*0448*/ 	.word	0x00000188
        /*044c*/ 	.short	0x0100
        /*044e*/ 	.byte	0x08
	.zero		1


	//   ....[51]....
        /*0450*/ 	.word	0x00000e10
        /*0454*/ 	.word	0x000000ff
        /*0458*/ 	.word	0x00000198
        /*045c*/ 	.short	0x0100
        /*045e*/ 	.byte	0x08
	.zero		1


	//   ....[52]....
        /*0460*/ 	.word	0x00000f00
        /*0464*/ 	.word	0x000000ff
        /*0468*/ 	.word	0x000001a0
        /*046c*/ 	.short	0x0100
        /*046e*/ 	.byte	0x07
	.zero		1


	//   ....[53]....
        /*0470*/ 	.word	0x000018e0
        /*0474*/ 	.word	0x00000002
        /*0478*/ 	.word	0x00000190
        /*047c*/ 	.short	0x010a
        /*047e*/ 	.byte	0xff
	.zero		1


	//   ....[54]....
        /*0480*/ 	.word	0x00001910
        /*0484*/ 	.word	0x00000002
        /*0488*/ 	.word	0x00000180
        /*048c*/ 	.short	0x0101
        /*048e*/ 	.byte	0xff
	.zero		1


	//   ....[55]....
        /*0490*/ 	.word	0x000019e0
        /*0494*/ 	.word	0x000000ff
        /*0498*/ 	.word	0x00000068
        /*049c*/ 	.short	0x010a
        /*049e*/ 	.byte	0x08
	.zero		1


	//   ....[56]....
        /*04a0*/ 	.word	0x00001ad0
        /*04a4*/ 	.word	0x000000ff
        /*04a8*/ 	.word	0x00000068
        /*04ac*/ 	.short	0x010a
        /*04ae*/ 	.byte	0x21
	.zero		1


	//   ....[57]....
        /*04b0*/ 	.word	0x00001c90
        /*04b4*/ 	.word	0x000000ff
        /*04b8*/ 	.word	0x00000068
        /*04bc*/ 	.short	0x010a
        /*04be*/ 	.byte	0x08
	.zero		1


	//   ....[58]....
        /*04c0*/ 	.word	0x00001d90
        /*04c4*/ 	.word	0x000000ff
        /*04c8*/ 	.word	0x00000118
        /*04cc*/ 	.short	0x0101
        /*04ce*/ 	.byte	0x06
	.zero		1


	//   ....[59]....
        /*04d0*/ 	.word	0x00001da0
        /*04d4*/ 	.word	0x000000ff
        /*04d8*/ 	.word	0x00000068
        /*04dc*/ 	.short	0x010a
        /*04de*/ 	.byte	0x08
	.zero		1


	//   ....[60]....
        /*04e0*/ 	.word	0x00001e20
        /*04e4*/ 	.word	0x000000ff
        /*04e8*/ 	.word	0x00000068
        /*04ec*/ 	.short	0x010a
        /*04ee*/ 	.byte	0x11
	.zero		1


	//   ....[61]....
        /*04f0*/ 	.word	0x00001fb0
        /*04f4*/ 	.word	0x000000ff
        /*04f8*/ 	.word	0x00000068
        /*04fc*/ 	.short	0x010a
        /*04fe*/ 	.byte	0x08
	.zero		1


	//   ....[62]....
        /*0500*/ 	.word	0x000020f0
        /*0504*/ 	.word	0x00000002
        /*0508*/ 	.word	0x00000120
        /*050c*/ 	.short	0x010a
        /*050e*/ 	.byte	0xff
	.zero		1


	//   ....[63]....
        /*0510*/ 	.word	0x000021b0
        /*0514*/ 	.word	0x00000002
        /*0518*/ 	.word	0x00000000
        /*051c*/ 	.short	0x0101
        /*051e*/ 	.byte	0xff
	.zero		1


	//   ....[64]....
        /*0520*/ 	.word	0x00002710
        /*0524*/ 	.word	0x000000ff
        /*0528*/ 	.word	0x00000000
        /*052c*/ 	.short	0x010a
        /*052e*/ 	.byte	0x04
	.zero		1


	//   ....[65]....
        /*0530*/ 	.word	0x000027a0
        /*0534*/ 	.word	0x000000ff
        /*0538*/ 	.word	0x00000000
        /*053c*/ 	.short	0x010a
        /*053e*/ 	.byte	0x04
	.zero		1


	//   ....[66]....
        /*0540*/ 	.word	0x00002830
        /*0544*/ 	.word	0x000000ff
        /*0548*/ 	.word	0x00000000
        /*054c*/ 	.short	0x010a
        /*054e*/ 	.byte	0x04
	.zero		1


	//   ....[67]....
        /*0550*/ 	.word	0x000028c0
        /*0554*/ 	.word	0x000000ff
        /*0558*/ 	.word	0x00000000
        /*055c*/ 	.short	0x010a
        /*055e*/ 	.byte	0x04
	.zero		1


	//   ....[68]....
        /*0560*/ 	.word	0x00002950
        /*0564*/ 	.word	0x000000ff
        /*0568*/ 	.word	0x00000000
        /*056c*/ 	.short	0x010a
        /*056e*/ 	.byte	0x04
	.zero		1


	//   ....[69]....
        /*0570*/ 	.word	0x000029e0
        /*0574*/ 	.word	0x000000ff
        /*0578*/ 	.word	0x00000000
        /*057c*/ 	.short	0x010a
        /*057e*/ 	.byte	0x04
	.zero		1


	//   ....[70]....
        /*0580*/ 	.word	0x00002a70
        /*0584*/ 	.word	0x000000ff
        /*0588*/ 	.word	0x00000000
        /*058c*/ 	.short	0x010a
        /*058e*/ 	.byte	0x04
	.zero		1


	//   ....[71]....
        /*0590*/ 	.word	0x00002b00
        /*0594*/ 	.word	0x000000ff
        /*0598*/ 	.word	0x00000000
        /*059c*/ 	.short	0x010a
        /*059e*/ 	.byte	0x04
	.zero		1


	//   ....[72]....
        /*05a0*/ 	.word	0x00002b90
        /*05a4*/ 	.word	0x000000ff
        /*05a8*/ 	.word	0x00000000
        /*05ac*/ 	.short	0x010a
        /*05ae*/ 	.byte	0x04
	.zero		1


	//   ....[73]....
        /*05b0*/ 	.word	0x00002c20
        /*05b4*/ 	.word	0x000000ff
        /*05b8*/ 	.word	0x00000000
        /*05bc*/ 	.short	0x010a
        /*05be*/ 	.byte	0x04
	.zero		1


	//   ....[74]....
        /*05c0*/ 	.word	0x00002cb0
        /*05c4*/ 	.word	0x000000ff
        /*05c8*/ 	.word	0x00000000
        /*05cc*/ 	.short	0x010a
        /*05ce*/ 	.byte	0x04
	.zero		1


	//   ....[75]....
        /*05d0*/ 	.word	0x00002d40
        /*05d4*/ 	.word	0x000000ff
        /*05d8*/ 	.word	0x00000000
        /*05dc*/ 	.short	0x010a
        /*05de*/ 	.byte	0x04
	.zero		1


	//   ....[76]....
        /*05e0*/ 	.word	0x00002de0
        /*05e4*/ 	.word	0x00000000
        /*05e8*/ 	.word	0x00000000
        /*05ec*/ 	.short	0x010a
        /*05ee*/ 	.byte	0xff
	.zero		1


	//   ....[77]....
        /*05f0*/ 	.word	0x00002f10
        /*05f4*/ 	.word	0x00000000
        /*05f8*/ 	.word	0x00000180
        /*05fc*/ 	.short	0x010a
        /*05fe*/ 	.byte	0xff
	.zero		1


	//   ....[78]....
        /*0600*/ 	.word	0x00002f80
        /*0604*/ 	.word	0x00000000
        /*0608*/ 	.word	0x00000000
        /*060c*/ 	.short	0x0101
        /*060e*/ 	.byte	0xff
	.zero		1


	//   ....[79]....
        /*0610*/ 	.word	0x00002fa0
        /*0614*/ 	.word	0x000000ff
        /*0618*/ 	.word	0x00000130
        /*061c*/ 	.short	0x010a
        /*061e*/ 	.byte	0x05
	.zero		1


	//   ....[80]....
        /*0620*/ 	.word	0x000030c0
        /*0624*/ 	.word	0x00000000
        /*0628*/ 	.word	0x00000120
        /*062c*/ 	.short	0x010a
        /*062e*/ 	.byte	0xff
	.zero		1


	//   ....[81]....
        /*0630*/ 	.word	0x000031c0
        /*0634*/ 	.word	0x00000000
        /*0638*/ 	.word	0x00000000
        /*063c*/ 	.short	0x0101
        /*063e*/ 	.byte	0xff
	.zero		1


	//   ....[82]....
        /*0640*/ 	.word	0x00003250
        /*0644*/ 	.word	0x000000ff
        /*0648*/ 	.word	0x00000130
        /*064c*/ 	.short	0x0106
        /*064e*/ 	.byte	0x05
	.zero		1


	//   ....[83]....
        /*0650*/ 	.word	0x00003270
        /*0654*/ 	.word	0x000000ff
        /*0658*/ 	.word	0x00000130
        /*065c*/ 	.short	0x010a
        /*065e*/ 	.byte	0x05
	.zero		1


	//   ....[84]....
        /*0660*/ 	.word	0x00003300
        /*0664*/ 	.word	0x000000ff
        /*0668*/ 	.word	0x00000130
        /*066c*/ 	.short	0x0106
        /*066e*/ 	.byte	0x04
	.zero		1


	//   ....[85]....
        /*0670*/ 	.word	0x00003340
        /*0674*/ 	.word	0x00000000
        /*0678*/ 	.word	0x00000130
        /*067c*/ 	.short	0x010a
        /*067e*/ 	.byte	0xff
	.zero		1


	//   ....[86]....
        /*0680*/ 	.word	0x00003580
        /*0684*/ 	.word	0x000000ff
        /*0688*/ 	.word	0x00000008
        /*068c*/ 	.short	0x010a
        /*068e*/ 	.byte	0x06
	.zero		1


	//   ....[87]....
        /*0690*/ 	.word	0x000035a0
        /*0694*/ 	.word	0x000000ff
        /*0698*/ 	.word	0x00000008
        /*069c*/ 	.short	0x010a
        /*069e*/ 	.byte	0x06
	.zero		1


	//   ....[88]....
        /*06a0*/ 	.word	0x00003730
        /*06a4*/ 	.word	0x000000ff
        /*06a8*/ 	.word	0x00000008
        /*06ac*/ 	.short	0x010a
        /*06ae*/ 	.byte	0x06
	.zero		1


	//   ....[89]....
        /*06b0*/ 	.word	0x00003750
        /*06b4*/ 	.word	0x000000ff
        /*06b8*/ 	.word	0x00000008
        /*06bc*/ 	.short	0x010a
        /*06be*/ 	.byte	0x06
	.zero		1


	//   ....[90]....
        /*06c0*/ 	.word	0x00003810
        /*06c4*/ 	.word	0x000000ff
        /*06c8*/ 	.word	0x00000000
        /*06cc*/ 	.short	0x0101
        /*06ce*/ 	.byte	0x07
	.zero		1


	//   ....[91]....
        /*06d0*/ 	.word	0x00003b50
        /*06d4*/ 	.word	0x00000000
        /*06d8*/ 	.word	0x00000120
        /*06dc*/ 	.short	0x010a
        /*06de*/ 	.byte	0xff
	.zero		1


	//   ....[92]....
        /*06e0*/ 	.word	0x00003c10
        /*06e4*/ 	.word	0x00000000
        /*06e8*/ 	.word	0x00000000
        /*06ec*/ 	.short	0x0101
        /*06ee*/ 	.byte	0xff
	.zero		1


	//   ....[93]....
        /*06f0*/ 	.word	0x00003cd0
        /*06f4*/ 	.word	0x000000ff
        /*06f8*/ 	.word	0x00000000
        /*06fc*/ 	.short	0x010a
        /*06fe*/ 	.byte	0x08
	.zero		1


	//   ....[94]....
        /*0700*/ 	.word	0x00003ce0
        /*0704*/ 	.word	0x000000ff
        /*0708*/ 	.word	0x00000160
        /*070c*/ 	.short	0x010a
        /*070e*/ 	.byte	0x09
	.zero		1


	//   ....[95]....
        /*0710*/ 	.word	0x00003d90
        /*0714*/ 	.word	0x000000ff
        /*0718*/ 	.word	0x00000000
        /*071c*/ 	.short	0x010a
        /*071e*/ 	.byte	0x08
	.zero		1


	//   ....[96]....
        /*0720*/ 	.word	0x00003ec0
        /*0724*/ 	.word	0x000000ff
        /*0728*/ 	.word	0x00000000
        /*072c*/ 	.short	0x010a
        /*072e*/ 	.byte	0x1e
	.zero		1


	//   ....[97]....
        /*0730*/ 	.word	0x000041c0
        /*0734*/ 	.word	0x000000ff
        /*0738*/ 	.word	0x00000000
        /*073c*/ 	.short	0x010a
        /*073e*/ 	.byte	0x08
	.zero		1


	//   ....[98]....
        /*0740*/ 	.word	0x00004250
        /*0744*/ 	.word	0x000000ff
        /*0748*/ 	.word	0x00000000
        /*074c*/ 	.short	0x010a
        /*074e*/ 	.byte	0x08
	.zero		1


	//   ....[99]....
        /*0750*/ 	.word	0x000042e0
        /*0754*/ 	.word	0x000000ff
        /*0758*/ 	.word	0x00000000
        /*075c*/ 	.short	0x010a
        /*075e*/ 	.byte	0x08
	.zero		1


	//   ....[100]....
        /*0760*/ 	.word	0x00004380
        /*0764*/ 	.word	0x00000000
        /*0768*/ 	.word	0x00000000
        /*076c*/ 	.short	0x010a
        /*076e*/ 	.byte	0xff
	.zero		1


	//   ....[101]....
        /*0770*/ 	.word	0x000043c0
        /*0774*/ 	.word	0x00000000
        /*0778*/ 	.word	0x00000000
        /*077c*/ 	.short	0x010a
        /*077e*/ 	.byte	0xff
	.zero		1


	//   ....[102]....
        /*0780*/ 	.word	0x00004430
        /*0784*/ 	.word	0x000000ff
        /*0788*/ 	.word	0x00000000
        /*078c*/ 	.short	0x0101
        /*078e*/ 	.byte	0x05
	.zero		1


	//   ....[103]....
        /*0790*/ 	.word	0x00004470
        /*0794*/ 	.word	0x000000ff
        /*0798*/ 	.word	0x000001a0
        /*079c*/ 	.short	0x010a
        /*079e*/ 	.byte	0x07
	.zero		1


	//   ....[104]....
        /*07a0*/ 	.word	0x000044c0
        /*07a4*/ 	.word	0x000000ff
        /*07a8*/ 	.word	0x00000000
        /*07ac*/ 	.short	0x0101
        /*07ae*/ 	.byte	0x05
	.zero		1


	//   ....[105]....
        /*07b0*/ 	.word	0x00004910
        /*07b4*/ 	.word	0x00000000
        /*07b8*/ 	.word	0x00000120
        /*07bc*/ 	.short	0x010a
        /*07be*/ 	.byte	0xff
	.zero		1


	//   ....[106]....
        /*07c0*/ 	.word	0x000049d0
        /*07c4*/ 	.word	0x00000000
        /*07c8*/ 	.word	0x00000000
        /*07cc*/ 	.short	0x0101
        /*07ce*/ 	.byte	0xff
	.zero		1


	//   ....[107]....
        /*07d0*/ 	.word	0x00004cf0
        /*07d4*/ 	.word	0x000000ff
        /*07d8*/ 	.word	0x00000118
        /*07dc*/ 	.short	0x010a
        /*07de*/ 	.byte	0x07
	.zero		1


	//   ....[108]....
        /*07e0*/ 	.word	0x00004ee0
        /*07e4*/ 	.word	0x000000ff
        /*07e8*/ 	.word	0x000000f0
        /*07ec*/ 	.short	0x010a
        /*07ee*/ 	.byte	0x07
	.zero		1


	//   ....[109]....
        /*07f0*/ 	.word	0x000050d0
        /*07f4*/ 	.word	0x000000ff
        /*07f8*/ 	.word	0x000000d0
        /*07fc*/ 	.short	0x010b
        /*07fe*/ 	.byte	0x07
	.zero		1


	//   ....[110]....
        /*0800*/ 	.word	0x000050e0
        /*0804*/ 	.word	0x000000ff
        /*0808*/ 	.word	0x00000000
        /*080c*/ 	.short	0x0101
        /*080e*/ 	.byte	0x0e
	.zero		1


	//   ....[111]....
        /*0810*/ 	.word	0x000050f0
        /*0814*/ 	.word	0x000000ff
        /*0818*/ 	.word	0x000000f8
        /*081c*/ 	.short	0x010a
        /*081e*/ 	.byte	0x07
	.zero		1


	//   ....[112]....
        /*0820*/ 	.word	0x000052a0
        /*0824*/ 	.word	0x000000ff
        /*0828*/ 	.word	0x000000d8
        /*082c*/ 	.short	0x010b
        /*082e*/ 	.byte	0x07
	.zero		1


	//   ....[113]....
        /*0830*/ 	.word	0x000052b0
        /*0834*/ 	.word	0x000000ff
        /*0838*/ 	.word	0x00000000
        /*083c*/ 	.short	0x0101
        /*083e*/ 	.byte	0x0e
	.zero		1


	//   ....[114]....
        /*0840*/ 	.word	0x000052c0
        /*0844*/ 	.word	0x000000ff
        /*0848*/ 	.word	0x00000100
        /*084c*/ 	.short	0x010a
        /*084e*/ 	.byte	0x07
	.zero		1


	//   ....[115]....
        /*0850*/ 	.word	0x000054b0
        /*0854*/ 	.word	0x000000ff
        /*0858*/ 	.word	0x000000e0
        /*085c*/ 	.short	0x010b
        /*085e*/ 	.byte	0x07
	.zero		1


	//   ....[116]....
        /*0860*/ 	.word	0x00005520
        /*0864*/ 	.word	0x000000ff
        /*0868*/ 	.word	0x00000000
        /*086c*/ 	.short	0x0101
        /*086e*/ 	.byte	0x0e
	.zero		1


	//   ....[117]....
        /*0870*/ 	.word	0x00005530
        /*0874*/ 	.word	0x000000ff
        /*0878*/ 	.word	0x00000108
        /*087c*/ 	.short	0x010a
        /*087e*/ 	.byte	0x07
	.zero		1


	//   ....[118]....
        /*0880*/ 	.word	0x000057d0
        /*0884*/ 	.word	0x000000ff
        /*0888*/ 	.word	0x000000e8
        /*088c*/ 	.short	0x010b
        /*088e*/ 	.byte	0x07
	.zero		1


	//   ....[119]....
        /*0890*/ 	.word	0x000057f0
        /*0894*/ 	.word	0x000000ff
        /*0898*/ 	.word	0x00000000
        /*089c*/ 	.short	0x0101
        /*089e*/ 	.byte	0x0d
	.zero		1


	//   ....[120]....
        /*08a0*/ 	.word	0x00005820
        /*08a4*/ 	.word	0x000000ff
        /*08a8*/ 	.word	0x000000f0
        /*08ac*/ 	.short	0x010a
        /*08ae*/ 	.byte	0x07
	.zero		1


	//   ....[121]....
        /*08b0*/ 	.word	0x00005840
        /*08b4*/ 	.word	0x000000ff
        /*08b8*/ 	.word	0x000000f8
        /*08bc*/ 	.short	0x010a
        /*08be*/ 	.byte	0x07
	.zero		1


	//   ....[122]....
        /*08c0*/ 	.word	0x00005860
        /*08c4*/ 	.word	0x000000ff
        /*08c8*/ 	.word	0x00000100
        /*08cc*/ 	.short	0x010a
        /*08ce*/ 	.byte	0x07
	.zero		1


	//   ....[123]....
        /*08d0*/ 	.word	0x000058a0
        /*08d4*/ 	.word	0x00000000
        /*08d8*/ 	.word	0x00000108
        /*08dc*/ 	.short	0x010a
        /*08de*/ 	.byte	0xff
	.zero		1


	//   ....[124]....
        /*08e0*/ 	.word	0x00005b40
        /*08e4*/ 	.word	0x00000000
        /*08e8*/ 	.word	0x00000120
        /*08ec*/ 	.short	0x010a
        /*08ee*/ 	.byte	0xff
	.zero		1


	//   ....[125]....
        /*08f0*/ 	.word	0x00005c00
        /*08f4*/ 	.word	0x00000000
        /*08f8*/ 	.word	0x00000000
        /*08fc*/ 	.short	0x0101
        /*08fe*/ 	.byte	0xff
	.zero		1


	//   ....[126]....
        /*0900*/ 	.word	0x00006700
        /*0904*/ 	.word	0x000000ff
        /*0908*/ 	.word	0x000000d0
        /*090c*/ 	.short	0x010a
        /*090e*/ 	.byte	0x04
	.zero		1


	//   ....[127]....
        /*0910*/ 	.word	0x00006720
        /*0914*/ 	.word	0x00000003
        /*0918*/ 	.word	0x00000140
        /*091c*/ 	.short	0x010a
        /*091e*/ 	.byte	0xff
	.zero		1


	//   ....[128]....
        /*0920*/ 	.word	0x00006910
        /*0924*/ 	.word	0x00000003
        /*0928*/ 	.word	0x000000d0
        /*092c*/ 	.short	0x010a
        /*092e*/ 	.byte	0xff
	.zero		1


	//   ....[129]....
        /*0930*/ 	.word	0x00006a80
        /*0934*/ 	.word	0x00000041
        /*0938*/ 	.word	0x00000140
        /*093c*/ 	.short	0x010a
        /*093e*/ 	.byte	0xff
	.zero		1


	//   ....[130]....
        /*0940*/ 	.word	0x000089b0
        /*0944*/ 	.word	0x00000041
        /*0948*/ 	.word	0x00000000
        /*094c*/ 	.short	0x0101
        /*094e*/ 	.byte	0xff
	.zero		1


	//   ....[131]....
        /*0950*/ 	.word	0x00008dd0
        /*0954*/ 	.word	0x00000000
        /*0958*/ 	.word	0x00000000
        /*095c*/ 	.short	0x0101
        /*095e*/ 	.byte	0xff
	.zero		1


	//   ....[132]....
        /*0960*/ 	.word	0x00008e50
        /*0964*/ 	.word	0x00000002
        /*0968*/ 	.word	0x000000d0
        /*096c*/ 	.short	0x010a
        /*096e*/ 	.byte	0xff
	.zero		1


	//   ....[133]....
        /*0970*/ 	.word	0x000090b0
        /*0974*/ 	.word	0x00000000
        /*0978*/ 	.word	0x00000000
        /*097c*/ 	.short	0x0101
        /*097e*/ 	.byte	0xff
	.zero		1


	//   ....[134]....
        /*0980*/ 	.word	0x000090d0
        /*0984*/ 	.word	0x00000002
        /*0988*/ 	.word	0x00000190
        /*098c*/ 	.short	0x010a
        /*098e*/ 	.byte	0xff
	.zero		1


	//   ....[135]....
        /*0990*/ 	.word	0x00009130
        /*0994*/ 	.word	0x00000002
        /*0998*/ 	.word	0x00000068
        /*099c*/ 	.short	0x010a
        /*099e*/ 	.byte	0xff
	.zero		1


	//   ....[136]....
        /*09a0*/ 	.word	0x00009190
        /*09a4*/ 	.word	0x00000002
        /*09a8*/ 	.word	0x00000068
        /*09ac*/ 	.short	0x010a
        /*09ae*/ 	.byte	0xff
	.zero		1


	//   ....[137]....
        /*09b0*/ 	.word	0x000091e0
        /*09b4*/ 	.word	0x00000002
        /*09b8*/ 	.word	0x00000120
        /*09bc*/ 	.short	0x010a
        /*09be*/ 	.byte	0xff
	.zero		1


	//   ....[138]....
        /*09c0*/ 	.word	0x00009240
        /*09c4*/ 	.word	0x00000000
        /*09c8*/ 	.word	0x00000000
        /*09cc*/ 	.short	0x010a
        /*09ce*/ 	.byte	0xff
	.zero		1


	//   ....[139]....
        /*09d0*/ 	.word	0x000092a0
        /*09d4*/ 	.word	0x00000000
        /*09d8*/ 	.word	0x00000000
        /*09dc*/ 	.short	0x010a
        /*09de*/ 	.byte	0xff
	.zero		1


	//   ....[140]....
        /*09e0*/ 	.word	0x00009300
        /*09e4*/ 	.word	0x00000000
        /*09e8*/ 	.word	0x00000000
        /*09ec*/ 	.short	0x010a
        /*09ee*/ 	.byte	0xff
	.zero		1


	//   ....[141]....
        /*09f0*/ 	.word	0x00009360
        /*09f4*/ 	.word	0x00000000
        /*09f8*/ 	.word	0x00000000
        /*09fc*/ 	.short	0x010a
        /*09fe*/ 	.byte	0xff
	.zero		1


	//   ....[142]....
        /*0a00*/ 	.word	0x000093c0
        /*0a04*/ 	.word	0x00000000
        /*0a08*/ 	.word	0x00000000
        /*0a0c*/ 	.short	0x010a
        /*0a0e*/ 	.byte	0xff
	.zero		1


	//   ....[143]....
        /*0a10*/ 	.word	0x00009420
        /*0a14*/ 	.word	0x00000000
        /*0a18*/ 	.word	0x00000000
        /*0a1c*/ 	.short	0x010a
        /*0a1e*/ 	.byte	0xff
	.zero		1


	//   ....[144]....
        /*0a20*/ 	.word	0x00009480
        /*0a24*/ 	.word	0x00000000
        /*0a28*/ 	.word	0x00000000
        /*0a2c*/ 	.short	0x010a
        /*0a2e*/ 	.byte	0xff
	.zero		1


	//   ....[145]....
        /*0a30*/ 	.word	0x000094e0
        /*0a34*/ 	.word	0x00000000
        /*0a38*/ 	.word	0x00000000
        /*0a3c*/ 	.short	0x010a
        /*0a3e*/ 	.byte	0xff
	.zero		1


	//   ....[146]....
        /*0a40*/ 	.word	0x00009540
        /*0a44*/ 	.word	0x00000000
        /*0a48*/ 	.word	0x00000000
        /*0a4c*/ 	.short	0x010a
        /*0a4e*/ 	.byte	0xff
	.zero		1


	//   ....[147]....
        /*0a50*/ 	.word	0x000095a0
        /*0a54*/ 	.word	0x00000000
        /*0a58*/ 	.word	0x00000000
        /*0a5c*/ 	.short	0x010a
        /*0a5e*/ 	.byte	0xff
	.zero		1


	//   ....[148]....
        /*0a60*/ 	.word	0x00009600
        /*0a64*/ 	.word	0x00000000
        /*0a68*/ 	.word	0x00000000
        /*0a6c*/ 	.short	0x010a
        /*0a6e*/ 	.byte	0xff
	.zero		1


	//   ....[149]....
        /*0a70*/ 	.word	0x00009660
        /*0a74*/ 	.word	0x00000000
        /*0a78*/ 	.word	0x00000000
        /*0a7c*/ 	.short	0x010a
        /*0a7e*/ 	.byte	0xff
	.zero		1


	//   ....[150]....
        /*0a80*/ 	.word	0x000096b0
        /*0a84*/ 	.word	0x00000000
        /*0a88*/ 	.word	0x00000180
        /*0a8c*/ 	.short	0x010a
        /*0a8e*/ 	.byte	0xff
	.zero		1


	//   ....[151]....
        /*0a90*/ 	.word	0x00009710
        /*0a94*/ 	.word	0x00000000
        /*0a98*/ 	.word	0x00000130
        /*0a9c*/ 	.short	0x010a
        /*0a9e*/ 	.byte	0xff
	.zero		1


	//   ....[152]....
        /*0aa0*/ 	.word	0x00009760
        /*0aa4*/ 	.word	0x00000000
        /*0aa8*/ 	.word	0x00000120
        /*0aac*/ 	.short	0x010a
        /*0aae*/ 	.byte	0xff
	.zero		1


	//   ....[153]....
        /*0ab0*/ 	.word	0x000097c0
        /*0ab4*/ 	.word	0x00000000
        /*0ab8*/ 	.word	0x00000130
        /*0abc*/ 	.short	0x010a
        /*0abe*/ 	.byte	0xff
	.zero		1


	//   ....[154]....
        /*0ac0*/ 	.word	0x00009820
        /*0ac4*/ 	.word	0x00000004
        /*0ac8*/ 	.word	0x00000008
        /*0acc*/ 	.short	0x010a
        /*0ace*/ 	.byte	0xff
	.zero		1


	//   ....[155]....
        /*0ad0*/ 	.word	0x00009900
        /*0ad4*/ 	.word	0x00000002
        /*0ad8*/ 	.word	0x00000008
        /*0adc*/ 	.short	0x010a
        /*0ade*/ 	.byte	0xff
	.zero		1


	//   ....[156]....
        /*0ae0*/ 	.word	0x00009950
        /*0ae4*/ 	.word	0x00000000
        /*0ae8*/ 	.word	0x00000120
        /*0aec*/ 	.short	0x010a
        /*0aee*/ 	.byte	0xff
	.zero		1


	//   ....[157]....
        /*0af0*/ 	.word	0x000099b0
        /*0af4*/ 	.word	0x00000000
        /*0af8*/ 	.word	0x00000160
        /*0afc*/ 	.short	0x010a
        /*0afe*/ 	.byte	0xff
	.zero		1


	//   ....[158]....
        /*0b00*/ 	.word	0x00009a10
        /*0b04*/ 	.word	0x00000000
        /*0b08*/ 	.word	0x00000000
        /*0b0c*/ 	.short	0x010a
        /*0b0e*/ 	.byte	0xff
	.zero		1


	//   ....[159]....
        /*0b10*/ 	.word	0x00009a70
        /*0b14*/ 	.word	0x00000000
        /*0b18*/ 	.word	0x00000000
        /*0b1c*/ 	.short	0x010a
        /*0b1e*/ 	.byte	0xff
	.zero		1


	//   ....[160]....
        /*0b20*/ 	.word	0x00009ad0
        /*0b24*/ 	.word	0x00000000
        /*0b28*/ 	.word	0x00000000
        /*0b2c*/ 	.short	0x010a
        /*0b2e*/ 	.byte	0xff
	.zero		1


	//   ....[161]....
        /*0b30*/ 	.word	0x00009b30
        /*0b34*/ 	.word	0x00000000
        /*0b38*/ 	.word	0x00000000
        /*0b3c*/ 	.short	0x010a
        /*0b3e*/ 	.byte	0xff
	.zero		1


	//   ....[162]....
        /*0b40*/ 	.word	0x00009b90
        /*0b44*/ 	.word	0x00000000
        /*0b48*/ 	.word	0x000001a0
        /*0b4c*/ 	.short	0x010a
        /*0b4e*/ 	.byte	0xff
	.zero		1


	//   ....[163]....
        /*0b50*/ 	.word	0x00009be0
        /*0b54*/ 	.word	0x00000000
        /*0b58*/ 	.word	0x00000120
        /*0b5c*/ 	.short	0x010a
        /*0b5e*/ 	.byte	0xff
	.zero		1


	//   ....[164]....
        /*0b60*/ 	.word	0x00009c40
        /*0b64*/ 	.word	0x00000000
        /*0b68*/ 	.word	0x00000118
        /*0b6c*/ 	.short	0x010a
        /*0b6e*/ 	.byte	0xff
	.zero		1


	//   ....[165]....
        /*0b70*/ 	.word	0x00009ca0
        /*0b74*/ 	.word	0x00000000
        /*0b78*/ 	.word	0x000000f0
        /*0b7c*/ 	.short	0x010a
        /*0b7e*/ 	.byte	0xff
	.zero		1


	//   ....[166]....
        /*0b80*/ 	.word	0x00009d00
        /*0b84*/ 	.word	0x00000000
        /*0b88*/ 	.word	0x000000f8
        /*0b8c*/ 	.short	0x010a
        /*0b8e*/ 	.byte	0xff
	.zero		1


	//   ....[167]....
        /*0b90*/ 	.word	0x00009d60
        /*0b94*/ 	.word	0x00000000
        /*0b98*/ 	.word	0x00000100
        /*0b9c*/ 	.short	0x010a
        /*0b9e*/ 	.byte	0xff
	.zero		1


	//   ....[168]....
        /*0ba0*/ 	.word	0x00009dc0
        /*0ba4*/ 	.word	0x00000000
        /*0ba8*/ 	.word	0x00000108
        /*0bac*/ 	.short	0x010a
        /*0bae*/ 	.byte	0xff
	.zero		1


	//   ....[169]....
        /*0bb0*/ 	.word	0x00009e20
        /*0bb4*/ 	.word	0x00000000
        /*0bb8*/ 	.word	0x000000f0
        /*0bbc*/ 	.short	0x010a
        /*0bbe*/ 	.byte	0xff
	.zero		1


	//   ....[170]....
        /*0bc0*/ 	.word	0x00009e80
        /*0bc4*/ 	.word	0x00000000
        /*0bc8*/ 	.word	0x000000f8
        /*0bcc*/ 	.short	0x010a
        /*0bce*/ 	.byte	0xff
	.zero		1


	//   ....[171]....
        /*0bd0*/ 	.word	0x00009ee0
        /*0bd4*/ 	.word	0x00000000
        /*0bd8*/ 	.word	0x00000100
        /*0bdc*/ 	.short	0x010a
        /*0bde*/ 	.byte	0xff
	.zero		1


	//   ....[172]....
        /*0be0*/ 	.word	0x00009f30
        /*0be4*/ 	.word	0x00000000
        /*0be8*/ 	.word	0x00000120
        /*0bec*/ 	.short	0x010a
        /*0bee*/ 	.byte	0xff
	.zero		1


	//   ....[173]....
        /*0bf0*/ 	.word	0x00009f80
        /*0bf4*/ 	.word	0x00000003
        /*0bf8*/ 	.word	0x000000d0
        /*0bfc*/ 	.short	0x010a
        /*0bfe*/ 	.byte	0xff
	.zero		1


	//   ....[174]....
        /*0c00*/ 	.word	0x00009fd0
        /*0c04*/ 	.word	0x00000041
        /*0c08*/ 	.word	0x00000140
        /*0c0c*/ 	.short	0x010a
        /*0c0e*/ 	.byte	0xff
	.zero		1


	//----- nvinfo : EIATTR_NUM_MBARRIERS
	.align		4
.L_47:
        /*0c10*/ 	.byte	0x03, 0x38
        /*0c12*/ 	.short	0x0035


	//----- nvinfo : EIATTR_EXIT_INSTR_OFFSETS
	.align		4
        /*0c14*/ 	.byte	0x04, 0x1c
        /*0c16*/ 	.short	(.L_49 - .L_48)


	//   ....[0]....
.L_48:
        /*0c18*/ 	.word	0x00002e10


	//   ....[1]....
        /*0c1c*/ 	.word	0x00003310


	//   ....[2]....
        /*0c20*/ 	.word	0x00003370


	//   ....[3]....
        /*0c24*/ 	.word	0x000046f0


	//   ....[4]....
        /*0c28*/ 	.word	0x000058d0


	//   ....[5]....
        /*0c2c*/ 	.word	0x00005910


	//   ....[6]....
        /*0c30*/ 	.word	0x00008f90


	//   ....[7]....
        /*0c34*/ 	.word	0x00009010


	//   ....[8]....
        /*0c38*/ 	.word	0x00009040


	//   ....[9]....
        /*0c3c*/ 	.word	0x000090c0


	//----- nvinfo : EIATTR_MAX_THREADS
	.align		4
.L_49:
        /*0c40*/ 	.byte	0x04, 0x05
        /*0c42*/ 	.short	(.L_51 - .L_50)
.L_50:
        /*0c44*/ 	.word	0x00000100
        /*0c48*/ 	.word	0x00000001
        /*0c4c*/ 	.word	0x00000001


	//----- nvinfo : EIATTR_CRS_STACK_SIZE
	.align		4
.L_51:
        /*0c50*/ 	.byte	0x04, 0x1e
        /*0c52*/ 	.short	(.L_53 - .L_52)
.L_52:
        /*0c54*/ 	.word	0x00000000


	//----- nvinfo : EIATTR_CBANK_PARAM_SIZE
	.align		4
.L_53:
        /*0c58*/ 	.byte	0x03, 0x19
        /*0c5a*/ 	.short	0x0800


	//----- nvinfo : EIATTR_PARAM_CBANK
	.align		4
        /*0c5c*/ 	.byte	0x04, 0x0a
        /*0c5e*/ 	.short	(.L_55 - .L_54)
	.align		4
.L_54:
        /*0c60*/ 	.word	index@(.nv.constant0._ZN7cutlass13device_kernelINS_4gemm6kernel13GemmUniversalIN4cute5tupleIJiiiiEEENS1_10collective13CollectiveMmaINS1_35MainloopSm100TmaUmmaWarpSpecializedILi13ELi2ELi4ENS5_IJNS4_1CILi2EEENSA_ILi1EEESC_EEEEENS5_IJNSA_ILi128EEESF_NSA_ILi64EEEEEENS_10bfloat16_tENS5_IJlSC_lEEESI_SJ_NS4_8TiledMMAINS4_8MMA_AtomIJNS4_26SM100_MMA_F16BF16_2x1SM_SSISI_SI_fLi128ELi128ELNS4_4UMMA5MajorE0ELSO_0ELNSN_7ScaleInE0ELSP_0EEEEEENS4_6LayoutINS5_IJSC_SC_SC_EEENS5_IJNSA_ILi0EEESU_SU_EEEEENS5_IJNS4_10UnderscoreESX_SX_EEEEENS4_18SM100_TMA_2SM_LOADENS4_14ComposedLayoutINS4_7SwizzleILi3ELi4ELi3EEENS4_18smem_ptr_flag_bitsILi16EEENSS_INS5_IJNSA_ILi8EEESG_EEENS5_IJSG_SC_EEEEEEEvNS4_8identityES10_S1A_vS1B_EENS_8epilogue10collective18CollectiveEpilogueINS1D_23Sm100TmaWarpSpecializedILi4ELi2ELi16ELb1ELb0EEEJNS5_IJSG_SF_SG_EEENS5_IJNSS_ISG_SC_EENSS_INS5_IJNSA_ILi16EEESB_EEENS5_IJSC_SG_EEEEEEEESI_SJ_SI_SJ_NS1D_6fusion15FusionCallbacksIS1H_NS1P_13LinCombEltActINS1D_6thread4GELUESI_fSI_fLNS_15FloatRoundStyleE2EEES1I_S1O_JEEENS4_5SM1004TMEM4LOAD26SM100_TMEM_LOAD_32dp32b16xENS4_13SM90_TMA_LOADENS11_INS12_ILi1ELi4ELi3EEES15_NSS_INS5_IJS16_S1K_EEENS5_IJS1K_SC_EEEEEEENS4_39AutoVectorizingCopyWithAssumedAlignmentILi128EEENS4_14SM90_TMA_STOREES26_S28_S28_EEEvvEEEEvNT_6ParamsE)
        /*0c64*/ 	.short	0x0380
        /*0c66*/ 	.short	0x0800


	//----- nvinfo : EIATTR_SW_WAR
	.align		4
.L_55:
        /*0c68*/ 	.byte	0x04, 0x36
        /*0c6a*/ 	.short	(.L_57 - .L_56)
.L_56:
        /*0c6c*/ 	.word	0x00000008
.L_57:


//--------------------- .nv.callgraph             --------------------------
	.section	.nv.callgraph,"",@"SHT_CUDA_CALLGRAPH"
	.align	4
	.sectionentsize	8
	.align		4
        /*0000*/ 	.word	0x00000000
	.align		4
        /*0004*/ 	.word	0xffffffff
	.align		4
        /*0008*/ 	.word	index@(_ZN7cutlass13device_kernelINS_4gemm6kernel13GemmUniversalIN4cute5tupleIJiiiiEEENS1_10collective13CollectiveMmaINS1_35MainloopSm100TmaUmmaWarpSpecializedILi13ELi2ELi4ENS5_IJNS4_1CILi2EEENSA_ILi1EEESC_EEEEENS5_IJNSA_ILi128EEESF_NSA_ILi64EEEEEENS_10bfloat16_tENS5_IJlSC_lEEESI_SJ_NS4_8TiledMMAINS4_8MMA_AtomIJNS4_26SM100_MMA_F16BF16_2x1SM_SSISI_SI_fLi128ELi128ELNS4_4UMMA5MajorE0ELSO_0ELNSN_7ScaleInE0ELSP_0EEEEEENS4_6LayoutINS5_IJSC_SC_SC_EEENS5_IJNSA_ILi0EEESU_SU_EEEEENS5_IJNS4_10UnderscoreESX_SX_EEEEENS4_18SM100_TMA_2SM_LOADENS4_14ComposedLayoutINS4_7SwizzleILi3ELi4ELi3EEENS4_18smem_ptr_flag_bitsILi16EEENSS_INS5_IJNSA_ILi8EEESG_EEENS5_IJSG_SC_EEEEEEEvNS4_8identityES10_S1A_vS1B_EENS_8epilogue10collective18CollectiveEpilogueINS1D_23Sm100TmaWarpSpecializedILi4ELi2ELi16ELb1ELb0EEEJNS5_IJSG_SF_SG_EEENS5_IJNSS_ISG_SC_EENSS_INS5_IJNSA_ILi16EEESB_EEENS5_IJSC_SG_EEEEEEEESI_SJ_SI_SJ_NS1D_6fusion15FusionCallbacksIS1H_NS1P_13LinCombEltActINS1D_6thread4GELUESI_fSI_fLNS_15FloatRoundStyleE2EEES1I_S1O_JEEENS4_5SM1004TMEM4LOAD26SM100_TMEM_LOAD_32dp32b16xENS4_13SM90_TMA_LOADENS11_INS12_ILi1ELi4ELi3EEES15_NSS_INS5_IJS16_S1K_EEENS5_IJS1K_SC_EEEEEEENS4_39AutoVectorizingCopyWithAssumedAlignmentILi128EEENS4_14SM90_TMA_STOREES26_S28_S28_EEEvvEEEEvNT_6ParamsE)
	.align		4
        /*000c*/ 	.word	index@(__assertfail)
	.align		4
        /*0010*/ 	.word	0x00000000
	.align		4
        /*0014*/ 	.word	0xfffffffe
	.align		4
        /*0018*/ 	.word	0x00000000
	.align		4
        /*001c*/ 	.word	0xfffffffd
	.align		4
        /*0020*/ 	.word	0x00000000
	.align		4
        /*0024*/ 	.word	0xfffffffc


//--------------------- .nv.constant4             --------------------------
	.section	.nv.constant4,"a",@progbits
	.align	8
	.align		8
.nv.constant4:
        /*0000*/ 	.dword	__assertfail
	.align		8
        /*0008*/ 	.dword	__unnamed_1
	.align		8
        /*0010*/ 	.dword	__unnamed_2
	.align		8
        /*0018*/ 	.dword	_ZN39_INTERNAL_646ae69a_4_k_cu_43074f76_26204cuda3std3__45__cpo5beginE
	.align		8
        /*0020*/ 	.dword	_ZN39_INTERNAL_646ae69a_4_k_cu_43074f76_26204cuda3std3__45__cpo3endE
	.align		8
        /*0028*/ 	.dword	_ZN39_INTERNAL_646ae69a_4_k_cu_43074f76_26204cuda3std3__45__cpo6cbeginE
	.align		8
        /*0030*/ 	.dword	_ZN39_INTERNAL_646ae69a_4_k_cu_43074f76_26204cuda3std3__45__cpo4cendE
	.align		8
        /*0038*/ 	.dword	_ZN39_INTERNAL_646ae69a_4_k_cu_43074f76_26204cuda3std3__441_GLOBAL__N__646ae69a_4_k_cu_43074f76_26206ignoreE
	.align		8
        /*0040*/ 	.dword	_ZN39_INTERNAL_646ae69a_4_k_cu_43074f76_26204cuda3std3__419piecewise_constructE
	.align		8
        /*0048*/ 	.dword	_ZN39_INTERNAL_646ae69a_4_k_cu_43074f76_26204cuda3std3__48in_placeE
	.align		8
        /*0050*/ 	.dword	_ZN39_INTERNAL_646ae69a_4_k_cu_43074f76_26204cuda3std6ranges3__45__cpo4swapE
	.align		8
        /*0058*/ 	.dword	_ZN39_INTERNAL_646ae69a_4_k_cu_43074f76_26204cuda3std6ranges3__45__cpo9iter_moveE
	.align		8
        /*0060*/ 	.dword	_ZN39_INTERNAL_646ae69a_4_k_cu_43074f76_26204cute7productE
	.align		8
        /*0068*/ 	.dword	_ZN39_INTERNAL_646ae69a_4_k_cu_43074f76_26204cute1_E
	.align		8
        /*0070*/ 	.dword	$str$25
	.align		8
        /*0078*/ 	.dword	$str$26
	.align		8
        /*0080*/ 	.dword	$str$27
	.align		8
        /*0088*/ 	.dword	$str$28


//--------------------- .text._ZN7cutlass13device_kernelINS_4gemm6kernel13GemmUniversalIN4cute5tupleIJiiiiEEENS1_10collective13CollectiveMmaINS1_35MainloopSm100TmaUmmaWarpSpecializedILi13ELi2ELi4ENS5_IJNS4_1CILi2EEENSA_ILi1EEESC_EEEEENS5_IJNSA_ILi128EEESF_NSA_ILi64EEEEEENS_10bfloat16_tENS5_IJlSC_lEEESI_SJ_NS4_8TiledMMAINS4_8MMA_AtomIJNS4_26SM100_MMA_F16BF16_2x1SM_SSISI_SI_fLi128ELi128ELNS4_4UMMA5MajorE0ELSO_0ELNSN_7ScaleInE0ELSP_0EEEEEENS4_6LayoutINS5_IJSC_SC_SC_EEENS5_IJNSA_ILi0EEESU_SU_EEEEENS5_IJNS4_10UnderscoreESX_SX_EEEEENS4_18SM100_TMA_2SM_LOADENS4_14ComposedLayoutINS4_7SwizzleILi3ELi4ELi3EEENS4_18smem_ptr_flag_bitsILi16EEENSS_INS5_IJNSA_ILi8EEESG_EEENS5_IJSG_SC_EEEEEEEvNS4_8identityES10_S1A_vS1B_EENS_8epilogue10collective18CollectiveEpilogueINS1D_23Sm100TmaWarpSpecializedILi4ELi2ELi16ELb1ELb0EEEJNS5_IJSG_SF_SG_EEENS5_IJNSS_ISG_SC_EENSS_INS5_IJNSA_ILi16EEESB_EEENS5_IJSC_SG_EEEEEEEESI_SJ_SI_SJ_NS1D_6fusion15FusionCallbacksIS1H_NS1P_13LinCombEltActINS1D_6thread4GELUESI_fSI_fLNS_15FloatRoundStyleE2EEES1I_S1O_JEEENS4_5SM1004TMEM4LOAD26SM100_TMEM_LOAD_32dp32b16xENS4_13SM90_TMA_LOADENS11_INS12_ILi1ELi4ELi3EEES15_NSS_INS5_IJS16_S1K_EEENS5_IJS1K_SC_EEEEEEENS4_39AutoVectorizingCopyWithAssumedAlignmentILi128EEENS4_14SM90_TMA_STOREES26_S28_S28_EEEvvEEEEvNT_6ParamsE --------------------------
	.section	.text._ZN7cutlass13device_kernelINS_4gemm6kernel13GemmUniversalIN4cute5tupleIJiiiiEEENS1_10collective13CollectiveMmaINS1_35MainloopSm100TmaUmmaWarpSpecializedILi13ELi2ELi4ENS5_IJNS4_1CILi2EEENSA_ILi1EEESC_EEEEENS5_IJNSA_ILi128EEESF_NSA_ILi64EEEEEENS_10bfloat16_tENS5_IJlSC_lEEESI_SJ_NS4_8TiledMMAINS4_8MMA_AtomIJNS4_26SM100_MMA_F16BF16_2x1SM_SSISI_SI_fLi128ELi128ELNS4_4UMMA5MajorE0ELSO_0ELNSN_7ScaleInE0ELSP_0EEEEEENS4_6LayoutINS5_IJSC_SC_SC_EEENS5_IJNSA_ILi0EEESU_SU_EEEEENS5_IJNS4_10UnderscoreESX_SX_EEEEENS4_18SM100_TMA_2SM_LOADENS4_14ComposedLayoutINS4_7SwizzleILi3ELi4ELi3EEENS4_18smem_ptr_flag_bitsILi16EEENSS_INS5_IJNSA_ILi8EEESG_EEENS5_IJSG_SC_EEEEEEEvNS4_8identityES10_S1A_vS1B_EENS_8epilogue10collective18CollectiveEpilogueINS1D_23Sm100TmaWarpSpecializedILi4ELi2ELi16ELb1ELb0EEEJNS5_IJSG_SF_SG_EEENS5_IJNSS_ISG_SC_EENSS_INS5_IJNSA_ILi16EEESB_EEENS5_IJSC_SG_EEEEEEEESI_SJ_SI_SJ_NS1D_6fusion15FusionCallbacksIS1H_NS1P_13LinCombEltActINS1D_6thread4GELUESI_fSI_fLNS_15FloatRoundStyleE2EEES1I_S1O_JEEENS4_5SM1004TMEM4LOAD26SM100_TMEM_LOAD_32dp32b16xENS4_13SM90_TMA_LOADENS11_INS12_ILi1ELi4ELi3EEES15_NSS_INS5_IJS16_S1K_EEENS5_IJS1K_SC_EEEEEEENS4_39AutoVectorizingCopyWithAssumedAlignmentILi128EEENS4_14SM90_TMA_STOREES26_S28_S28_EEEvvEEEEvNT_6ParamsE,"ax",@progbits
	.align	128
.text._ZN7cutlass13device_kernelINS_4gemm6kernel13GemmUniversalIN4cute5tupleIJiiiiEEENS1_10collective13CollectiveMmaINS1_35MainloopSm100TmaUmmaWarpSpecializedILi13ELi2ELi4ENS5_IJNS4_1CILi2EEENSA_ILi1EEESC_EEEEENS5_IJNSA_ILi128EEESF_NSA_ILi64EEEEEENS_10bfloat16_tENS5_IJlSC_lEEESI_SJ_NS4_8TiledMMAINS4_8MMA_AtomIJNS4_26SM100_MMA_F16BF16_2x1SM_SSISI_SI_fLi128ELi128ELNS4_4UMMA5MajorE0ELSO_0ELNSN_7ScaleInE0ELSP_0EEEEEENS4_6LayoutINS5_IJSC_SC_SC_EEENS5_IJNSA_ILi0EEESU_SU_EEEEENS5_IJNS4_10UnderscoreESX_SX_EEEEENS4_18SM100_TMA_2SM_LOADENS4_14ComposedLayoutINS4_7SwizzleILi3ELi4ELi3EEENS4_18smem_ptr_flag_bitsILi16EEENSS_INS5_IJNSA_ILi8EEESG_EEENS5_IJSG_SC_EEEEEEEvNS4_8identityES10_S1A_vS1B_EENS_8epilogue10collective18CollectiveEpilogueINS1D_23Sm100TmaWarpSpecializedILi4ELi2ELi16ELb1ELb0EEEJNS5_IJSG_SF_SG_EEENS5_IJNSS_ISG_SC_EENSS_INS5_IJNSA_ILi16EEESB_EEENS5_IJSC_SG_EEEEEEEESI_SJ_SI_SJ_NS1D_6fusion15FusionCallbacksIS1H_NS1P_13LinCombEltActINS1D_6thread4GELUESI_fSI_fLNS_15FloatRoundStyleE2EEES1I_S1O_JEEENS4_5SM1004TMEM4LOAD26SM100_TMEM_LOAD_32dp32b16xENS4_13SM90_TMA_LOADENS11_INS12_ILi1ELi4ELi3EEES15_NSS_INS5_IJS16_S1K_EEENS5_IJS1K_SC_EEEEEEENS4_39AutoVectorizingCopyWithAssumedAlignmentILi128EEENS4_14SM90_TMA_STOREES26_S28_S28_EEEvvEEEEvNT_6ParamsE:
        .type           _ZN7cutlass13device_kernelINS_4gemm6kernel13GemmUniversalIN4cute5tupleIJiiiiEEENS1_10collective13CollectiveMmaINS1_35MainloopSm100TmaUmmaWarpSpecializedILi13ELi2ELi4ENS5_IJNS4_1CILi2EEENSA_ILi1EEESC_EEEEENS5_IJNSA_ILi128EEESF_NSA_ILi64EEEEEENS_10bfloat16_tENS5_IJlSC_lEEESI_SJ_NS4_8TiledMMAINS4_8MMA_AtomIJNS4_26SM100_MMA_F16BF16_2x1SM_SSISI_SI_fLi128ELi128ELNS4_4UMMA5MajorE0ELSO_0ELNSN_7ScaleInE0ELSP_0EEEEEENS4_6LayoutINS5_IJSC_SC_SC_EEENS5_IJNSA_ILi0EEESU_SU_EEEEENS5_IJNS4_10UnderscoreESX_SX_EEEEENS4_18SM100_TMA_2SM_LOADENS4_14ComposedLayoutINS4_7SwizzleILi3ELi4ELi3EEENS4_18smem_ptr_flag_bitsILi16EEENSS_INS5_IJNSA_ILi8EEESG_EEENS5_IJSG_SC_EEEEEEEvNS4_8identityES10_S1A_vS1B_EENS_8epilogue10collective18CollectiveEpilogueINS1D_23Sm100TmaWarpSpecializedILi4ELi2ELi16ELb1ELb0EEEJNS5_IJSG_SF_SG_EEENS5_IJNSS_ISG_SC_EENSS_INS5_IJNSA_ILi16EEESB_EEENS5_IJSC_SG_EEEEEEEESI_SJ_SI_SJ_NS1D_6fusion15FusionCallbacksIS1H_NS1P_13LinCombEltActINS1D_6thread4GELUESI_fSI_fLNS_15FloatRoundStyleE2EEES1I_S1O_JEEENS4_5SM1004TMEM4LOAD26SM100_TMEM_LOAD_32dp32b16xENS4_13SM90_TMA_LOADENS11_INS12_ILi1ELi4ELi3EEES15_NSS_INS5_IJS16_S1K_EEENS5_IJS1K_SC_EEEEEEENS4_39AutoVectorizingCopyWithAssumedAlignmentILi128EEENS4_14SM90_TMA_STOREES26_S28_S28_EEEvvEEEEvNT_6ParamsE,@function
        .size           _ZN7cutlass13device_kernelINS_4gemm6kernel13GemmUniversalIN4cute5tupleIJiiiiEEENS1_10collective13CollectiveMmaINS1_35MainloopSm100TmaUmmaWarpSpecializedILi13ELi2ELi4ENS5_IJNS4_1CILi2EEENSA_ILi1EEESC_EEEEENS5_IJNSA_ILi128EEESF_NSA_ILi64EEEEEENS_10bfloat16_tENS5_IJlSC_lEEESI_SJ_NS4_8TiledMMAINS4_8MMA_AtomIJNS4_26SM100_MMA_F16BF16_2x1SM_SSISI_SI_fLi128ELi128ELNS4_4UMMA5MajorE0ELSO_0ELNSN_7ScaleInE0ELSP_0EEEEEENS4_6LayoutINS5_IJSC_SC_SC_EEENS5_IJNSA_ILi0EEESU_SU_EEEEENS5_IJNS4_10UnderscoreESX_SX_EEEEENS4_18SM100_TMA_2SM_LOADENS4_14ComposedLayoutINS4_7SwizzleILi3ELi4ELi3EEENS4_18smem_ptr_flag_bitsILi16EEENSS_INS5_IJNSA_ILi8EEESG_EEENS5_IJSG_SC_EEEEEEEvNS4_8identityES10_S1A_vS1B_EENS_8epilogue10collective18CollectiveEpilogueINS1D_23Sm100TmaWarpSpecializedILi4ELi2ELi16ELb1ELb0EEEJNS5_IJSG_SF_SG_EEENS5_IJNSS_ISG_SC_EENSS_INS5_IJNSA_ILi16EEESB_EEENS5_IJSC_SG_EEEEEEEESI_SJ_SI_SJ_NS1D_6fusion15FusionCallbacksIS1H_NS1P_13LinCombEltActINS1D_6thread4GELUESI_fSI_fLNS_15FloatRoundStyleE2EEES1I_S1O_JEEENS4_5SM1004TMEM4LOAD26SM100_TMEM_LOAD_32dp32b16xENS4_13SM90_TMA_LOADENS11_INS12_ILi1ELi4ELi3EEES15_NSS_INS5_IJS16_S1K_EEENS5_IJS1K_SC_EEEEEEENS4_39AutoVectorizingCopyWithAssumedAlignmentILi128EEENS4_14SM90_TMA_STOREES26_S28_S28_EEEvvEEEEvNT_6ParamsE,(.L_x_210 - _ZN7cutlass13device_kernelINS_4gemm6kernel13GemmUniversalIN4cute5tupleIJiiiiEEENS1_10collective13CollectiveMmaINS1_35MainloopSm100TmaUmmaWarpSpecializedILi13ELi2ELi4ENS5_IJNS4_1CILi2EEENSA_ILi1EEESC_EEEEENS5_IJNSA_ILi128EEESF_NSA_ILi64EEEEEENS_10bfloat16_tENS5_IJlSC_lEEESI_SJ_NS4_8TiledMMAINS4_8MMA_AtomIJNS4_26SM100_MMA_F16BF16_2x1SM_SSISI_SI_fLi128ELi128ELNS4_4UMMA5MajorE0ELSO_0ELNSN_7ScaleInE0ELSP_0EEEEEENS4_6LayoutINS5_IJSC_SC_SC_EEENS5_IJNSA_ILi0EEESU_SU_EEEEENS5_IJNS4_10UnderscoreESX_SX_EEEEENS4_18SM100_TMA_2SM_LOADENS4_14ComposedLayoutINS4_7SwizzleILi3ELi4ELi3EEENS4_18smem_ptr_flag_bitsILi16EEENSS_INS5_IJNSA_ILi8EEESG_EEENS5_IJSG_SC_EEEEEEEvNS4_8identityES10_S1A_vS1B_EENS_8epilogue10collective18CollectiveEpilogueINS1D_23Sm100TmaWarpSpecializedILi4ELi2ELi16ELb1ELb0EEEJNS5_IJSG_SF_SG_EEENS5_IJNSS_ISG_SC_EENSS_INS5_IJNSA_ILi16EEESB_EEENS5_IJSC_SG_EEEEEEEESI_SJ_SI_SJ_NS1D_6fusion15FusionCallbacksIS1H_NS1P_13LinCombEltActINS1D_6thread4GELUESI_fSI_fLNS_15FloatRoundStyleE2EEES1I_S1O_JEEENS4_5SM1004TMEM4LOAD26SM100_TMEM_LOAD_32dp32b16xENS4_13SM90_TMA_LOADENS11_INS12_ILi1ELi4ELi3EEES15_NSS_INS5_IJS16_S1K_EEENS5_IJS1K_SC_EEEEEEENS4_39AutoVectorizingCopyWithAssumedAlignmentILi128EEENS4_14SM90_TMA_STOREES26_S28_S28_EEEvvEEEEvNT_6ParamsE)
        .other          _ZN7cutlass13device_kernelINS_4gemm6kernel13GemmUniversalIN4cute5tupleIJiiiiEEENS1_10collective13CollectiveMmaINS1_35MainloopSm100TmaUmmaWarpSpecializedILi13ELi2ELi4ENS5_IJNS4_1CILi2EEENSA_ILi1EEESC_EEEEENS5_IJNSA_ILi128EEESF_NSA_ILi64EEEEEENS_10bfloat16_tENS5_IJlSC_lEEESI_SJ_NS4_8TiledMMAINS4_8MMA_AtomIJNS4_26SM100_MMA_F16BF16_2x1SM_SSISI_SI_fLi128ELi128ELNS4_4UMMA5MajorE0ELSO_0ELNSN_7ScaleInE0ELSP_0EEEEEENS4_6LayoutINS5_IJSC_SC_SC_EEENS5_IJNSA_ILi0EEESU_SU_EEEEENS5_IJNS4_10UnderscoreESX_SX_EEEEENS4_18SM100_TMA_2SM_LOADENS4_14ComposedLayoutINS4_7SwizzleILi3ELi4ELi3EEENS4_18smem_ptr_flag_bitsILi16EEENSS_INS5_IJNSA_ILi8EEESG_EEENS5_IJSG_SC_EEEEEEEvNS4_8identityES10_S1A_vS1B_EENS_8epilogue10collective18CollectiveEpilogueINS1D_23Sm100TmaWarpSpecializedILi4ELi2ELi16ELb1ELb0EEEJNS5_IJSG_SF_SG_EEENS5_IJNSS_ISG_SC_EENSS_INS5_IJNSA_ILi16EEESB_EEENS5_IJSC_SG_EEEEEEEESI_SJ_SI_SJ_NS1D_6fusion15FusionCallbacksIS1H_NS1P_13LinCombEltActINS1D_6thread4GELUESI_fSI_fLNS_15FloatRoundStyleE2EEES1I_S1O_JEEENS4_5SM1004TMEM4LOAD26SM100_TMEM_LOAD_32dp32b16xENS4_13SM90_TMA_LOADENS11_INS12_ILi1ELi4ELi3EEES15_NSS_INS5_IJS16_S1K_EEENS5_IJS1K_SC_EEEEEEENS4_39AutoVectorizingCopyWithAssumedAlignmentILi128EEENS4_14SM90_TMA_STOREES26_S28_S28_EEEvvEEEEvNT_6ParamsE,@"STO_CUDA_ENTRY STV_DEFAULT"
_ZN7cutlass13device_kernelINS_4gemm6kernel13GemmUniversalIN4cute5tupleIJiiiiEEENS1_10collective13CollectiveMmaINS1_35MainloopSm100TmaUmmaWarpSpecializedILi13ELi2ELi4ENS5_IJNS4_1CILi2EEENSA_ILi1EEESC_EEEEENS5_IJNSA_ILi128EEESF_NSA_ILi64EEEEEENS_10bfloat16_tENS5_IJlSC_lEEESI_SJ_NS4_8TiledMMAINS4_8MMA_AtomIJNS4_26SM100_MMA_F16BF16_2x1SM_SSISI_SI_fLi128ELi128ELNS4_4UMMA5MajorE0ELSO_0ELNSN_7ScaleInE0ELSP_0EEEEEENS4_6LayoutINS5_IJSC_SC_SC_EEENS5_IJNSA_ILi0EEESU_SU_EEEEENS5_IJNS4_10UnderscoreESX_SX_EEEEENS4_18SM100_TMA_2SM_LOADENS4_14ComposedLayoutINS4_7SwizzleILi3ELi4ELi3EEENS4_18smem_ptr_flag_bitsILi16EEENSS_INS5_IJNSA_ILi8EEESG_EEENS5_IJSG_SC_EEEEEEEvNS4_8identityES10_S1A_vS1B_EENS_8epilogue10collective18CollectiveEpilogueINS1D_23Sm100TmaWarpSpecializedILi4ELi2ELi16ELb1ELb0EEEJNS5_IJSG_SF_SG_EEENS5_IJNSS_ISG_SC_EENSS_INS5_IJNSA_ILi16EEESB_EEENS5_IJSC_SG_EEEEEEEESI_SJ_SI_SJ_NS1D_6fusion15FusionCallbacksIS1H_NS1P_13LinCombEltActINS1D_6thread4GELUESI_fSI_fLNS_15FloatRoundStyleE2EEES1I_S1O_JEEENS4_5SM1004TMEM4LOAD26SM100_TMEM_LOAD_32dp32b16xENS4_13SM90_TMA_LOADENS11_INS12_ILi1ELi4ELi3EEES15_NSS_INS5_IJS16_S1K_EEENS5_IJS1K_SC_EEEEEEENS4_39AutoVectorizingCopyWithAssumedAlignmentILi128EEENS4_14SM90_TMA_STOREES26_S28_S28_EEEvvEEEEvNT_6ParamsE:
[----:B------:R-:W1:Y:S01]  /*0000*/  LDC R1, c[0x0][0x37c] ;  /* 0x0000df00ff017b82 */ /* 0x000e620000000800 */
[----:B------:R-:W2:Y:S01]  /*0010*/  S2R R85, SR_TID.X ;  /* 0x0000000000557919 */ /* 0x000ea20000002100 */
[----:B------:R-:W3:Y:S06]  /*0020*/  LDCU.64 UR8, c[0x0][0x890] ;  /* 0x00011200ff0877ac */ /* 0x000eec0008000a00 */
[----:B------:R-:W4:Y:S01]  /*0030*/  S2UR UR37, SR_CgaCtaId ;  /* 0x00000000002579c3 */ /* 0x000f220000008800 */
[----:B------:R-:W-:Y:S02]  /*0040*/  PRMT R64, RZ, 0x7610, R64 ;  /* 0x00007610ff407816 */ /* 0x000fe40000000040 */
[----:B------:R-:W-:Y:S01]  /*0050*/  ELECT P0, URZ, PT ;  /* 0x0000000000ff782f */ /* 0x000fe20003800000 */
[----:B------:R-:W1:Y:S01]  /*0060*/  LDCU.64 UR38, c[0x0][0x358] ;  /* 0x00006b00ff2677ac */ /* 0x000e620008000a00 */
[----:B---3--:R-:W-:-:S04]  /*0070*/  UISETP.NE.U32.AND UP2, UPT, UR8, URZ, UPT ;  /* 0x000000ff0800728c */ /* 0x008fc8000bf45070 */
[----:B------:R-:W-:Y:S02]  /*0080*/  UISETP.NE.AND.EX UP2, UPT, UR9, URZ, UPT, UP2 ;  /* 0x000000ff0900728c */ /* 0x000fe4000bf45320 */
[----:B----4-:R-:W-:Y:S02]  /*0090*/  ULOP3.LUT UR5, UR37, 0x1, URZ, 0xc0, !UPT ;  /* 0x0000000125057892 */ /* 0x010fe4000f8ec0ff */
[----:B------:R-:W-:Y:S01]  /*00a0*/  ULOP3.LUT UR4, UR37, 0x1, URZ, 0x3c, !UPT ;  /* 0x0000000125047892 */ /* 0x000fe2000f8e3cff */
[----:B--2---:R-:W-:-:S05]  /*00b0*/  SHF.R.U32.HI R86, RZ, 0x5, R85 ;  /* 0x00000005ff567819 */ /* 0x004fca0000011655 */
[----:B------:R-:W2:Y:S02]  /*00c0*/  SHFL.IDX PT, R0, R86, RZ, 0x1f ;  /* 0x00001fff56007589 */ /* 0x000ea400000e0000 */
[----:B--2---:R-:W-:Y:S01]  /*00d0*/  R2UR UR10, R0 ;  /* 0x00000000000a72ca */ /* 0x004fe200000e0000 */
[----:B-1----:R-:W-:Y:S05]  /*00e0*/  BRA.U UP2, `(.L_x_0) ;  /* 0x00000001022c7547 */ /* 0x002fea000b800000 */
[----:B------:R-:W1:Y:S02]  /*00f0*/  LDCU.64 UR6, c[0x0][0x888] ;  /* 0x00011100ff0677ac */ /* 0x000e640008000a00 */
[----:B-1----:R-:W-:-:S04]  /*0100*/  UISETP.NE.U32.AND UP0, UPT, UR6, URZ, UPT ;  /* 0x000000ff0600728c */ /* 0x002fc8000bf05070 */
[----:B------:R-:W-:-:S09]  /*0110*/  UISETP.NE.AND.EX UP0, UPT, UR7, URZ, UPT, UP0 ;  /* 0x000000ff0700728c */ /* 0x000fd2000bf05300 */
[----:B------:R-:W-:Y:S05]  /*0120*/  BRA.U !UP0, `(.L_x_1) ;  /* 0x0000000108107547 */ /* 0x000fea000b800000 */
[----:B------:R-:W1:Y:S02]  /*0130*/  LDC.64 R52, c[0x0][0x888] ;  /* 0x00022200ff347b82 */ /* 0x000e640000000a00 */
[----:B-1----:R1:W5:Y:S01]  /*0140*/  LDG.E R52, desc[UR38][R52.64] ;  /* 0x0000002634347981 */ /* 0x002362000c1e1900 */
[----:B------:R-:W-:Y:S01]  /*0150*/  HFMA2 R64, -RZ, RZ, 0, 5.9604644775390625e-08 ;  /* 0x00000001ff407431 */ /* 0x000fe200000001ff */
[----:B------:R-:W-:Y:S05]  /*0160*/  BRA `(.L_x_0) ;  /* 0x00000000000c7947 */ /* 0x000fea0003800000 */
.L_x_1:
[----:B------:R-:W1:Y:S01]  /*0170*/  LDCU UR6, c[0x0][0x880] ;  /* 0x00011000ff0677ac */ /* 0x000e620008000800 */
[----:B------:R-:W-:Y:S01]  /*0180*/  HFMA2 R64, -RZ, RZ, 0, 5.9604644775390625e-08 ;  /* 0x00000001ff407431 */ /* 0x000fe200000001ff */
[----:B-1----:R-:W-:-:S07]  /*0190*/  MOV R52, UR6 ;  /* 0x0000000600347c02 */ /* 0x002fce0008000f00 */
.L_x_0:
[----:B------:R-:W2:Y:S02]  /*01a0*/  LDCU.64 UR6, c[0x0][0x8b0] ;  /* 0x00011600ff0677ac */ /* 0x000ea40008000a00 */
[----:B--2---:R-:W-:-:S04]  /*01b0*/  UISETP.NE.U32.AND UP0, UPT, UR6, URZ, UPT ;  /* 0x000000ff0600728c */ /* 0x004fc8000bf05070 */
[----:B------:R-:W-:-:S09]  /*01c0*/  UISETP.NE.AND.EX UP0, UPT, UR7, URZ, UPT, UP0 ;  /* 0x000000ff0700728c */ /* 0x000fd2000bf05300 */
[----:B------:R-:W-:Y:S05]  /*01d0*/  BRA.U UP0, `(.L_x_2) ;  /* 0x0000000100247547 */ /* 0x000fea000b800000 */
[----:B------:R-:W2:Y:S02]  /*01e0*/  LDCU.64 UR6, c[0x0][0x8a8] ;  /* 0x00011500ff0677ac */ /* 0x000ea40008000a00 */
[----:B--2---:R-:W-:-:S04]  /*01f0*/  UISETP.NE.U32.AND UP0, UPT, UR6, URZ, UPT ;  /* 0x000000ff0600728c */ /* 0x004fc8000bf05070 */
[----:B------:R-:W-:-:S09]  /*0200*/  UISETP.NE.AND.EX UP0, UPT, UR7, URZ, UPT, UP0 ;  /* 0x000000ff0700728c */ /* 0x000fd2000bf05300 */
[----:B------:R-:W-:Y:S05]  /*0210*/  BRA.U !UP0, `(.L_x_3) ;  /* 0x00000001080c7547 */ /* 0x000fea000b800000 */
[----:B------:R-:W2:Y:S02]  /*0220*/  LDC.64 R40, c[0x0][0x8a8] ;  /* 0x00022a00ff287b82 */ /* 0x000ea40000000a00 */
[----:B--2---:R2:W5:Y:S01]  /*0230*/  LDG.E R40, desc[UR38][R40.64] ;  /* 0x0000002628287981 */ /* 0x004562000c1e1900 */
[----:B------:R-:W-:Y:S05]  /*0240*/  BRA `(.L_x_2) ;  /* 0x0000000000087947 */ /* 0x000fea0003800000 */
.L_x_3:
[----:B------:R-:W2:Y:S02]  /*0250*/  LDCU UR6, c[0x0][0x8a0] ;  /* 0x00011400ff0677ac */ /* 0x000ea40008000800 */
[----:B--2---:R-:W-:Y:S02]  /*0260*/  MOV R40, UR6 ;  /* 0x0000000600287c02 */ /* 0x004fe40008000f00 */
.L_x_2:
[----:B------:R-:W-:Y:S01]  /*0270*/  IMAD.U32 R0, RZ, RZ, UR10 ;  /* 0x0000000aff007e24 */ /* 0x000fe2000f8e00ff */
[----:B------:R-:W-:Y:S04]  /*0280*/  BSSY.RECONVERGENT B0, `(.L_x_4) ;  /* 0x000000c000007945 */ /* 0x000fe80003800200 */
[C---:B------:R-:W-:Y:S02]  /*0290*/  ISETP.NE.OR P2, PT, R0.reuse, 0x1, !P0 ;  /* 0x000000010000780c */ /* 0x040fe40004745670 */
[----:B------:R-:W-:-:S11]  /*02a0*/  ISETP.NE.OR P1, PT, R0, 0x3, !P0 ;  /* 0x000000030000780c */ /* 0x000fd60004725670 */
[----:B------:R-:W-:Y:S05]  /*02b0*/  @P2 BRA `(.L_x_5) ;  /* 0x0000000000202947 */ /* 0x000fea0003800000 */
[----:B------:R-:W3:Y:S02]  /*02c0*/  LDCU.64 UR6, c[0x0][0x348] ;  /* 0x00006900ff0677ac */ /* 0x000ee40008000a00 */
[----:B---3--:R-:W-:Y:S02]  /*02d0*/  UIADD3 UR12, UP1, UPT, UR6, 0x80, URZ ;  /* 0x00000080060c7890 */ /* 0x008fe4000ff3e0ff */
[----:B------:R-:W-:Y:S02]  /*02e0*/  UIADD3 UR6, UP0, UPT, UR6, 0x180, URZ ;  /* 0x0000018006067890 */ /* 0x000fe4000ff1e0ff */
[----:B------:R-:W-:Y:S02]  /*02f0*/  UIADD3.X UR13, UPT, UPT, URZ, UR7, URZ, UP1, !UPT ;  /* 0x00000007ff0d7290 */ /* 0x000fe40008ffe4ff */
[----:B------:R-:W-:-:S07]  /*0300*/  UIADD3.X UR7, UPT, UPT, URZ, UR7, URZ, UP0, !UPT ;  /* 0x00000007ff077290 */ /* 0x000fce00087fe4ff */
[----:B------:R3:W-:Y:S02]  /*0310*/  UTMACCTL.PF [UR12] ;  /* 0x000000000c0079b9 */ /* 0x0007e40008040000 */
[----:B------:R3:W-:Y:S02]  /*0320*/  UTMACCTL.PF [UR6] ;  /* 0x00000000060079b9 */ /* 0x0007e40008040000 */
[----:B---3--:R-:W-:Y:S01]  /*0330*/  NOP ;  /* 0x0000000000007918 */ /* 0x008fe20000000000 */
.L_x_5:
[----:B------:R-:W-:Y:S05]  /*0340*/  BSYNC.RECONVERGENT B0 ;  /* 0x0000000000007941 */ /* 0x000fea0003800200 */
.L_x_4:
[----:B------:R-:W-:Y:S04]  /*0350*/  BSSY.RECONVERGENT B0, `(.L_x_6) ;  /* 0x000000a000007945 */ /* 0x000fe80003800200 */
        /* <DEDUP_REMOVED lines=9> */
.L_x_7:
[----:B------:R-:W-:Y:S05]  /*03f0*/  BSYNC.RECONVERGENT B0 ;  /* 0x0000000000007941 */ /* 0x000fea0003800200 */
.L_x_6:
[----:B------:R-:W3:Y:S01]  /*0400*/  LDCU.64 UR6, c[0x0][0x888] ;  /* 0x00011100ff0677ac */ /* 0x000ee20008000a00 */
[----:B------:R-:W-:Y:S02]  /*0410*/  UISETP.EQ.U32.AND UP1, UPT, UR8, URZ, UPT ;  /* 0x000000ff0800728c */ /* 0x000fe4000bf22070 */
[----:B------:R-:W-:Y:S02]  /*0420*/  UPLOP3.LUT UP5, UPT, UPT, UPT, UPT, 0x40, 0x4 ;  /* 0x000000000004789c */ /* 0x000fe40003fae870 */
[----:B---3--:R-:W-:-:S04]  /*0430*/  UISETP.NE.U32.AND UP0, UPT, UR6, URZ, UPT ;  /* 0x000000ff0600728c */ /* 0x008fc8000bf05070 */
[----:B------:R-:W-:-:S04]  /*0440*/  UISETP.NE.AND.EX UP0, UPT, UR7, URZ, UPT, UP0 ;  /* 0x000000ff0700728c */ /* 0x000fc8000bf05300 */
[----:B------:R-:W-:-:S04]  /*0450*/  UISETP.EQ.OR.EX UP3, UPT, UR9, URZ, !UP0, UP1 ;  /* 0x000000ff0900728c */ /* 0x000fc8000c762710 */
[----:B------:R-:W-:-:S05]  /*0460*/  UP2UR UR45, UPR, URZ, 0x8 ;  /* 0x00000008ff2d7883 */ /* 0x000fca0008000000 */
[----:B------:R-:W-:Y:S07]  /*0470*/  BRA.U !UP3, `(.L_x_8) ;  /* 0x000000010b147547 */ /* 0x000fee000b800000 */
[----:B------:R-:W-:Y:S01]  /*0480*/  PLOP3.LUT P2, PT, PT, PT, UP2, 0x80, 0x8 ;  /* 0x000000000008781c */ /* 0x000fe20003f4f028 */
[----:B------:R-:W-:-:S12]  /*0490*/  UPLOP3.LUT UP5, UPT, UPT, UPT, UP0, 0x40, 0x4 ;  /* 0x000000000004789c */ /* 0x000fd80003fae800 */
[----:B-----5:R-:W-:-:S13]  /*04a0*/  @!P2 FSETP.EQ.AND P1, PT, R52, RZ, PT ;  /* 0x000000ff3400a20b */ /* 0x020fda0003f22000 */
[----:B------:R-:W-:Y:S01]  /*04b0*/  @!P2 VOTEU.ANY UP1, P1 ;  /* 0x0000000000ffa886 */ /* 0x000fe20000820100 */
[----:B------:R-:W-:-:S11]  /*04c0*/  @!UP2 UPLOP3.LUT UP5, UPT, UPT, UPT, UP1, 0x80, 0x8 ;  /* 0x000000000008a89c */ /* 0x000fd60003faf010 */
.L_x_8:
[----:B------:R-:W3:Y:S01]  /*04d0*/  SHFL.IDX PT, R0, R86, RZ, 0x1f ;  /* 0x00001fff56007589 */ /* 0x000ee200000e0000 */
[----:B------:R-:W-:-:S04]  /*04e0*/  UISETP.NE.AND UP1, UPT, UR10, 0x2, UPT ;  /* 0x000000020a00788c */ /* 0x000fc8000bf25270 */
[----:B------:R-:W-:Y:S02]  /*04f0*/  UISETP.EQ.AND UP2, UPT, UR5, URZ, !UP1 ;  /* 0x000000ff0500728c */ /* 0x000fe4000cf42270 */
[----:B------:R-:W-:-:S04]  /*0500*/  USEL UR6, URZ, 0x1, UP1 ;  /* 0x00000001ff067887 */ /* 0x000fc80008800000 */
[----:B------:R-:W-:Y:S02]  /*0510*/  PLOP3.LUT P5, PT, P0, PT, UP2, 0x80, 0x8 ;  /* 0x000000000008781c */ /* 0x000fe400007af028 */
[----:B---3--:R-:W-:-:S13]  /*0520*/  ISETP.NE.AND P1, PT, R0, RZ, PT ;  /* 0x000000ff0000720c */ /* 0x008fda0003f25270 */
[----:B------:R-:W-:Y:S05]  /*0530*/  @P1 BRA `(.L_x_9) ;  /* 0x0000000000981947 */ /* 0x000fea0003800000 */
[----:B------:R-:W-:Y:S01]  /*0540*/  ELECT P1, URZ, PT ;  /* 0x0000000000ff782f */ /* 0x000fe20003820000 */
[----:B------:R-:W-:-:S12]  /*0550*/  BSSY.RECONVERGENT B0, `(.L_x_9) ;  /* 0x0000024000007945 */ /* 0x000fd80003800200 */
[----:B------:R-:W-:Y:S05]  /*0560*/  @!P1 BRA `(.L_x_10) ;  /* 0x0000000000889947 */ /* 0x000fea0003800000 */
[----:B------:R-:W-:Y:S01]  /*0570*/  UMOV UR8, 0x400 ;  /* 0x0000040000087882 */ /* 0x000fe20000000000 */
[----:B------:R-:W-:Y:S01]  /*0580*/  UMOV UR7, 0x1 ;  /* 0x0000000100077882 */ /* 0x000fe20000000000 */
[----:B------:R-:W-:Y:S02]  /*0590*/  ULEA UR8, UR37, UR8, 0x18 ;  /* 0x0000000825087291 */ /* 0x000fe4000f8ec0ff */
[----:B------:R-:W-:-:S04]  /*05a0*/  UIADD3 UR12, UPT, UPT, -UR7, 0x100000, URZ ;  /* 0x00100000070c7890 */ /* 0x000fc8000fffe1ff */
[----:B------:R-:W-:Y:S02]  /*05b0*/  USHF.L.U32 UR13, UR12, 0xb, URZ ;  /* 0x0000000b0c0d7899 */ /* 0x000fe400080006ff */
[----:B------:R-:W-:Y:S01]  /*05c0*/  USHF.L.U32 UR12, UR12, 0x1, URZ ;  /* 0x000000010c0c7899 */ /* 0x000fe200080006ff */
[----:B------:R-:W3:Y:S11]  /*05d0*/  FENCE.VIEW.ASYNC.S ;  /* 0x00000000000073c6 */ /* 0x000ef60000000000 */
[----:B---3--:R3:W4:Y:S01]  /*05e0*/  SYNCS.EXCH.64 URZ, [UR8], UR12 ;  /* 0x0000000c08ff75b2 */ /* 0x0087220008000100 */
[----:B------:R3:W1:Y:S01]  /*05f0*/  SYNCS.EXCH.64 URZ, [UR8+0x68], UR12 ;  /* 0x0000680c08ff75b2 */ /* 0x0006620008000100 */
        /* <DEDUP_REMOVED lines=23> */
[----:B------:R3:W1:Y:S02]  /*0770*/  SYNCS.EXCH.64 URZ, [UR8+0xc8], UR12 ;  /* 0x0000c80c08ff75b2 */ /* 0x0006640008000100 */
[----:B---34-:R-:W-:Y:S01]  /*0780*/  NOP ;  /* 0x0000000000007918 */ /* 0x018fe20000000000 */
.L_x_10:
[----:B------:R-:W-:Y:S05]  /*0790*/  BSYNC.RECONVERGENT B0 ;  /* 0x0000000000007941 */ /* 0x000fea0003800200 */
.L_x_9:
[----:B------:R-:W3:Y:S01]  /*07a0*/  SHFL.IDX PT, R0, R86, RZ, 0x1f ;  /* 0x00001fff56007589 */ /* 0x000ee200000e0000 */
[----:B------:R-:W-:Y:S01]  /*07b0*/  NOP ;  /* 0x0000000000007918 */ /* 0x000fe20000000000 */
[----:B---3--:R-:W-:-:S13]  /*07c0*/  ISETP.NE.AND P1, PT, R0, 0x1, PT ;  /* 0x000000010000780c */ /* 0x008fda0003f25270 */
[----:B------:R-:W-:Y:S05]  /*07d0*/  @P1 BRA `(.L_x_11) ;  /* 0x0000000000541947 */ /* 0x000fea0003800000 */
[----:B------:R-:W-:Y:S01]  /*07e0*/  UMOV UR9, 0x400 ;  /* 0x0000040000097882 */ /* 0x000fe20000000000 */
[----:B------:R-:W-:Y:S01]  /*07f0*/  UMOV UR8, 0x20 ;  /* 0x0000002000087882 */ /* 0x000fe20000000000 */
[----:B------:R-:W-:Y:S01]  /*0800*/  UMOV UR7, 0x80 ;  /* 0x0000008000077882 */ /* 0x000fe20000000000 */
[----:B------:R-:W-:Y:S02]  /*0810*/  ULEA UR9, UR37, UR9, 0x18 ;  /* 0x0000000925097291 */ /* 0x000fe4000f8ec0ff */
[----:B------:R-:W-:-:S04]  /*0820*/  UIADD3 UR12, UPT, UPT, -UR8, 0x100000, URZ ;  /* 0x00100000080c7890 */ /* 0x000fc8000fffe1ff */
[----:B------:R-:W-:Y:S02]  /*0830*/  USHF.L.U32 UR13, UR12, 0xb, URZ ;  /* 0x0000000b0c0d7899 */ /* 0x000fe400080006ff */
[----:B------:R-:W-:Y:S02]  /*0840*/  USHF.L.U32 UR12, UR12, 0x1, URZ ;  /* 0x000000010c0c7899 */ /* 0x000fe400080006ff */
[----:B------:R-:W-:-:S04]  /*0850*/  UIADD3 UR14, UPT, UPT, -UR7, 0x100000, URZ ;  /* 0x00100000070e7890 */ /* 0x000fc8000fffe1ff */
[----:B------:R-:W-:Y:S02]  /*0860*/  USHF.L.U32 UR15, UR14, 0xb, URZ ;  /* 0x0000000b0e0f7899 */ /* 0x000fe400080006ff */
[----:B------:R-:W-:Y:S01]  /*0870*/  USHF.L.U32 UR14, UR14, 0x1, URZ ;  /* 0x000000010e0e7899 */ /* 0x000fe200080006ff */
[----:B------:R-:W-:Y:S01]  /*0880*/  ELECT P1, URZ, PT ;  /* 0x0000000000ff782f */ /* 0x000fe20003820000 */
[----:B------:R-:W3:Y:S02]  /*0890*/  FENCE.VIEW.ASYNC.S ;  /* 0x00000000000073c6 */ /* 0x000ee40000000000 */
[----:B---3--:R3:W4:Y:S08]  /*08a0*/  SYNCS.EXCH.64 URZ, [UR9+0xd0], UR12 ;  /* 0x0000d00c09ff75b2 */ /* 0x0087300008000100 */
[----:B------:R3:W1:Y:S01]  /*08b0*/  SYNCS.EXCH.64 URZ, [UR9+0xf0], UR14 ;  /* 0x0000f00e09ff75b2 */ /* 0x0006620008000100 */
[----:B------:R3:W1:Y:S01]  /*08c0*/  SYNCS.EXCH.64 URZ, [UR9+0xd8], UR12 ;  /* 0x0000d80c09ff75b2 */ /* 0x0006620008000100 */
[----:B------:R3:W1:Y:S01]  /*08d0*/  SYNCS.EXCH.64 URZ, [UR9+0xf8], UR14 ;  /* 0x0000f80e09ff75b2 */ /* 0x0006620008000100 */
[----:B------:R3:W1:Y:S01]  /*08e0*/  SYNCS.EXCH.64 URZ, [UR9+0xe0], UR12 ;  /* 0x0000e00c09ff75b2 */ /* 0x0006620008000100 */
[----:B------:R3:W1:Y:S01]  /*08f0*/  SYNCS.EXCH.64 URZ, [UR9+0x100], UR14 ;  /* 0x0001000e09ff75b2 */ /* 0x0006620008000100 */
[----:B------:R3:W1:Y:S01]  /*0900*/  SYNCS.EXCH.64 URZ, [UR9+0xe8], UR12 ;  /* 0x0000e80c09ff75b2 */ /* 0x0006620008000100 */
[----:B------:R3:W1:Y:S01]  /*0910*/  SYNCS.EXCH.64 URZ, [UR9+0x108], UR14 ;  /* 0x0001080e09ff75b2 */ /* 0x0006620008000100 */
[----:B------:R-:W-:Y:S01]  /*0920*/  NOP ;  /* 0x0000000000007918 */ /* 0x000fe20000000000 */
.L_x_11:
[----:B------:R-:W2:Y:S01]  /*0930*/  SHFL.IDX PT, R0, R86, RZ, 0x1f ;  /* 0x00001fff56007589 */ /* 0x000ea200000e0000 */
[----:B------:R-:W-:Y:S01]  /*0940*/  NOP ;  /* 0x0000000000007918 */ /* 0x000fe20000000000 */
[----:B--2---:R-:W-:-:S13]  /*0950*/  ISETP.NE.AND P1, PT, R0, 0x3, PT ;  /* 0x000000030000780c */ /* 0x004fda0003f25270 */
[----:B------:R-:W-:Y:S05]  /*0960*/  @P1 BRA `(.L_x_12) ;  /* 0x00000000002c1947 */ /* 0x000fea0003800000 */
[----:B------:R-:W-:Y:S01]  /*0970*/  UMOV UR8, 0x400 ;  /* 0x0000040000087882 */ /* 0x000fe20000000000 */
[----:B------:R-:W-:Y:S01]  /*0980*/  UMOV UR7, 0x20 ;  /* 0x0000002000077882 */ /* 0x000fe20000000000 */
[----:B------:R-:W-:Y:S02]  /*0990*/  ULEA UR8, UR37, UR8, 0x18 ;  /* 0x0000000825087291 */ /* 0x000fe4000f8ec0ff */
[----:B---3--:R-:W-:-:S04]  /*09a0*/  UIADD3 UR12, UPT, UPT, -UR7, 0x100000, URZ ;  /* 0x00100000070c7890 */ /* 0x008fc8000fffe1ff */
[----:B------:R-:W-:Y:S02]  /*09b0*/  USHF.L.U32 UR13, UR12, 0xb, URZ ;  /* 0x0000000b0c0d7899 */ /* 0x000fe400080006ff */
[----:B------:R-:W-:Y:S01]  /*09c0*/  USHF.L.U32 UR12, UR12, 0x1, URZ ;  /* 0x000000010c0c7899 */ /* 0x000fe200080006ff */
[----:B------:R-:W-:Y:S01]  /*09d0*/  ELECT P1, URZ, PT ;  /* 0x0000000000ff782f */ /* 0x000fe20003820000 */
[----:B------:R-:W2:Y:S10]  /*09e0*/  FENCE.VIEW.ASYNC.S ;  /* 0x00000000000073c6 */ /* 0x000eb40000000000 */
[----:B--2---:R2:W3:Y:S01]  /*09f0*/  SYNCS.EXCH.64 URZ, [UR8+0x110], UR12 ;  /* 0x0001100c08ff75b2 */ /* 0x0044e20008000100 */
[----:B------:R2:W1:Y:S01]  /*0a00*/  SYNCS.EXCH.64 URZ, [UR8+0x118], UR12 ;  /* 0x0001180c08ff75b2 */ /* 0x0004620008000100 */
[----:B------:R-:W-:Y:S01]  /*0a10*/  NOP ;  /* 0x0000000000007918 */ /* 0x000fe20000000000 */
.L_x_12:
[----:B------:R-:W4:Y:S01]  /*0a20*/  SHFL.IDX PT, R0, R86, RZ, 0x1f ;  /* 0x00001fff56007589 */ /* 0x000f2200000e0000 */
[----:B------:R-:W-:Y:S01]  /*0a30*/  NOP ;  /* 0x0000000000007918 */ /* 0x000fe20000000000 */
[----:B----4-:R-:W-:-:S13]  /*0a40*/  ISETP.NE.AND P1, PT, R0, 0x4, PT ;  /* 0x000000040000780c */ /* 0x010fda0003f25270 */
[----:B------:R-:W-:Y:S05]  /*0a50*/  @P1 BRA `(.L_x_13) ;  /* 0x0000000000481947 */ /* 0x000fea0003800000 */
[----:B---3--:R-:W-:Y:S01]  /*0a60*/  UMOV UR9, 0x1a0 ;  /* 0x000001a000097882 */ /* 0x008fe20000000000 */
[----:B--2---:R-:W-:Y:S01]  /*0a70*/  UMOV UR8, 0x400 ;  /* 0x0000040000087882 */ /* 0x004fe20000000000 */
[----:B------:R-:W-:Y:S01]  /*0a80*/  USEL UR9, UR9, 0x1e0, UP5 ;  /* 0x000001e009097887 */ /* 0x000fe2000a800000 */
        /* <DEDUP_REMOVED lines=9> */
[----:B------:R-:W2:Y:S02]  /*0b20*/  FENCE.VIEW.ASYNC.S ;  /* 0x00000000000073c6 */ /* 0x000ea40000000000 */
[----:B--2---:R4:W2:Y:S08]  /*0b30*/  SYNCS.EXCH.64 URZ, [UR8+0x120], UR12 ;  /* 0x0001200c08ff75b2 */ /* 0x0048b00008000100 */
[----:B------:R4:W3:Y:S01]  /*0b40*/  SYNCS.EXCH.64 URZ, [UR8+0x130], UR14 ;  /* 0x0001300e08ff75b2 */ /* 0x0008e20008000100 */
[----:B------:R4:W1:Y:S01]  /*0b50*/  SYNCS.EXCH.64 URZ, [UR8+0x128], UR12 ;  /* 0x0001280c08ff75b2 */ /* 0x0008620008000100 */
[----:B------:R4:W1:Y:S02]  /*0b60*/  SYNCS.EXCH.64 URZ, [UR8+0x138], UR14 ;  /* 0x0001380e08ff75b2 */ /* 0x0008640008000100 */
[----:B----4-:R-:W-:Y:S01]  /*0b70*/  NOP ;  /* 0x0000000000007918 */ /* 0x010fe20000000000 */
.L_x_13:
[----:B------:R-:W4:Y:S01]  /*0b80*/  SHFL.IDX PT, R0, R86, RZ, 0x1f ;  /* 0x00001fff56007589 */ /* 0x000f2200000e0000 */
[----:B------:R-:W-:Y:S01]  /*0b90*/  NOP ;  /* 0x0000000000007918 */ /* 0x000fe20000000000 */
[----:B----4-:R-:W-:-:S13]  /*0ba0*/  ISETP.NE.AND P1, PT, R0, 0x5, PT ;  /* 0x000000050000780c */ /* 0x010fda0003f25270 */
[----:B------:R-:W-:Y:S05]  /*0bb0*/  @P1 BRA `(.L_x_14) ;  /* 0x0000000000541947 */ /* 0x000fea0003800000 */
[----:B---3--:R-:W-:Y:S01]  /*0bc0*/  UMOV UR9, 0x400 ;  /* 0x0000040000097882 */ /* 0x008fe20000000000 */
[----:B--2---:R-:W-:Y:S01]  /*0bd0*/  UMOV UR8, 0x1 ;  /* 0x0000000100087882 */ /* 0x004fe20000000000 */
        /* <DEDUP_REMOVED lines=13> */
[----:B------:R4:W1:Y:S01]  /*0cb0*/  SYNCS.EXCH.64 URZ, [UR9+0x168], UR14 ;  /* 0x0001680e09ff75b2 */ /* 0x0008620008000100 */
[----:B------:R4:W1:Y:S01]  /*0cc0*/  SYNCS.EXCH.64 URZ, [UR9+0x150], UR12 ;  /* 0x0001500c09ff75b2 */ /* 0x0008620008000100 */
[----:B------:R4:W1:Y:S01]  /*0cd0*/  SYNCS.EXCH.64 URZ, [UR9+0x170], UR14 ;  /* 0x0001700e09ff75b2 */ /* 0x0008620008000100 */
[----:B------:R4:W1:Y:S01]  /*0ce0*/  SYNCS.EXCH.64 URZ, [UR9+0x158], UR12 ;  /* 0x0001580c09ff75b2 */ /* 0x0008620008000100 */
[----:B------:R4:W1:Y:S02]  /*0cf0*/  SYNCS.EXCH.64 URZ, [UR9+0x178], UR14 ;  /* 0x0001780e09ff75b2 */ /* 0x0008640008000100 */
[----:B----4-:R-:W-:Y:S01]  /*0d00*/  NOP ;  /* 0x0000000000007918 */ /* 0x010fe20000000000 */
.L_x_14:
[----:B------:R-:W4:Y:S01]  /*0d10*/  SHFL.IDX PT, R0, R86, RZ, 0x1f ;  /* 0x00001fff56007589 */ /* 0x000f2200000e0000 */
[----:B------:R-:W-:Y:S01]  /*0d20*/  ISETP.NE.OR P0, PT, RZ, UR10, !P0 ;  /* 0x0000000aff007c0c */ /* 0x000fe2000c705670 */
[----:B------:R-:W-:Y:S01]  /*0d30*/  NOP ;  /* 0x0000000000007918 */ /* 0x000fe20000000000 */
[----:B----4-:R-:W-:-:S13]  /*0d40*/  ISETP.NE.AND P1, PT, R0, 0x3, PT ;  /* 0x000000030000780c */ /* 0x010fda0003f25270 */
[----:B------:R-:W-:Y:S05]  /*0d50*/  @P1 BRA `(.L_x_15) ;  /* 0x0000000000341947 */ /* 0x000fea0003800000 */
[----:B--2---:R-:W-:Y:S01]  /*0d60*/  UMOV UR8, 0x400 ;  /* 0x0000040000087882 */ /* 0x004fe20000000000 */
[----:B------:R-:W-:Y:S01]  /*0d70*/  UMOV UR7, 0x20 ;  /* 0x0000002000077882 */ /* 0x000fe20000000000 */
[----:B------:R-:W-:Y:S02]  /*0d80*/  ULEA UR8, UR37, UR8, 0x18 ;  /* 0x0000000825087291 */ /* 0x000fe4000f8ec0ff */
[----:B---3--:R-:W-:-:S04]  /*0d90*/  UIADD3 UR12, UPT, UPT, -UR7, 0x100000, URZ ;  /* 0x00100000070c7890 */ /* 0x008fc8000fffe1ff */
[----:B------:R-:W-:Y:S02]  /*0da0*/  USHF.L.U32 UR13, UR12, 0xb, URZ ;  /* 0x0000000b0c0d7899 */ /* 0x000fe400080006ff */
[----:B------:R-:W-:Y:S01]  /*0db0*/  USHF.L.U32 UR12, UR12, 0x1, URZ ;  /* 0x000000010c0c7899 */ /* 0x000fe200080006ff */
[----:B------:R-:W-:Y:S01]  /*0dc0*/  ELECT P1, URZ, PT ;  /* 0x0000000000ff782f */ /* 0x000fe20003820000 */
[----:B------:R-:W2:Y:S10]  /*0dd0*/  FENCE.VIEW.ASYNC.S ;  /* 0x00000000000073c6 */ /* 0x000eb40000000000 */
[----:B--2---:R4:W2:Y:S01]  /*0de0*/  SYNCS.EXCH.64 URZ, [UR8+0x180], UR12 ;  /* 0x0001800c08ff75b2 */ /* 0x0048a20008000100 */
[----:B------:R4:W3:Y:S01]  /*0df0*/  SYNCS.EXCH.64 URZ, [UR8+0x190], UR12 ;  /* 0x0001900c08ff75b2 */ /* 0x0008e20008000100 */
[----:B------:R4:W1:Y:S01]  /*0e00*/  SYNCS.EXCH.64 URZ, [UR8+0x188], UR12 ;  /* 0x0001880c08ff75b2 */ /* 0x0008620008000100 */
[----:B------:R4:W1:Y:S02]  /*0e10*/  SYNCS.EXCH.64 URZ, [UR8+0x198], UR12 ;  /* 0x0001980c08ff75b2 */ /* 0x0008640008000100 */
[----:B----4-:R-:W-:Y:S01]  /*0e20*/  NOP ;  /* 0x0000000000007918 */ /* 0x010fe20000000000 */
.L_x_15:
[----:B------:R-:W-:Y:S01]  /*0e30*/  VOTEU.ALL UP1, P0 ;  /* 0x0000000000ff7886 */ /* 0x000fe20000020000 */
[----:B--2---:R-:W2:Y:S01]  /*0e40*/  LDCU UR8, c[0x0][0x36c] ;  /* 0x00006d80ff0877ac */ /* 0x004ea20008000800 */
[----:B------:R-:W-:Y:S01]  /*0e50*/  NOP ;  /* 0x0000000000007918 */ /* 0x000fe20000000000 */
[----:B------:R-:W-:Y:S01]  /*0e60*/  LOP3.LUT R10, R85, 0x1f, RZ, 0xc0, !PT ;  /* 0x0000001f550a7812 */ /* 0x000fe200078ec0ff */
[----:B---3--:R-:W-:Y:S01]  /*0e70*/  UMOV UR12, 0x20 ;  /* 0x00000020000c7882 */ /* 0x008fe20000000000 */
[----:B------:R-:W-:Y:S01]  /*0e80*/  @!UP1 UMOV UR7, 0x400 ;  /* 0x0000040000079882 */ /* 0x000fe20000000000 */
[----:B------:R-:W-:-:S04]  /*0e90*/  @!UP1 UIADD3 UR12, UPT, UPT, -UR12, 0x100000, URZ ;  /* 0x001000000c0c9890 */ /* 0x000fc8000fffe1ff */
[----:B------:R-:W-:Y:S02]  /*0ea0*/  @!UP1 USHF.L.U32 UR13, UR12, 0xb, URZ ;  /* 0x0000000b0c0d9899 */ /* 0x000fe400080006ff */
[----:B------:R-:W-:Y:S02]  /*0eb0*/  @!UP1 USHF.L.U32 UR12, UR12, 0x1, URZ ;  /* 0x000000010c0c9899 */ /* 0x000fe400080006ff */
[----:B------:R-:W-:Y:S01]  /*0ec0*/  @!UP1 ULEA UR7, UR37, UR7, 0x18 ;  /* 0x0000000725079291 */ /* 0x000fe2000f8ec0ff */
[----:B------:R-:W-:Y:S01]  /*0ed0*/  VOTEU.ALL UP1, P0 ;  /* 0x0000000000ff7886 */ /* 0x000fe20000020000 */
[----:B------:R-:W-:Y:S01]  /*0ee0*/  UISETP.NE.AND UP4, UPT, UR10, URZ, UPT ;  /* 0x000000ff0a00728c */ /* 0x000fe2000bf85270 */
[----:B------:R-:W3:Y:S09]  /*0ef0*/  FENCE.VIEW.ASYNC.S ;  /* 0x00000000000073c6 */ /* 0x000ef20000000000 */
[----:B---3--:R3:W4:Y:S01]  /*0f00*/  @!UP1 SYNCS.EXCH.64 URZ, [UR7+0x1a0], UR12 ;  /* 0x0001a00c07ff95b2 */ /* 0x0087220008000100 */
[----:B--2---:R-:W-:-:S09]  /*0f10*/  UISETP.EQ.U32.AND UP1, UPT, UR8, 0x1, UPT ;  /* 0x000000010800788c */ /* 0x004fd2000bf22070 */
[----:B------:R-:W-:Y:S05]  /*0f20*/  BRA.U !UP1, `(.L_x_16) ;  /* 0x0000000109087547 */ /* 0x000fea000b800000 */
[----:B-1--4-:R-:W-:Y:S01]  /*0f30*/  UCGABAR_ARV ;  /* 0x00000000000079c7 */ /* 0x012fe20008000000 */
[----:B------:R-:W-:Y:S05]  /*0f40*/  BRA `(.L_x_17) ;  /* 0x0000000000047947 */ /* 0x000fea0003800000 */
.L_x_16:
[----:B-1--4-:R-:W-:Y:S01]  /*0f50*/  NOP ;  /* 0x0000000000007918 */ /* 0x012fe20000000000 */
.L_x_17:
[----:B------:R-:W1:Y:S01]  /*0f60*/  S2R R22, SR_CTAID.Y ;  /* 0x0000000000167919 */ /* 0x000e620000002600 */
[----:B------:R-:W-:-:S05]  /*0f70*/  CS2R.32 R55, SR_CgaSize ;  /* 0x0000000000377805 */ /* 0x000fca0000008a00 */
[----:B------:R-:W-:-:S05]  /*0f80*/  IMAD R55, R55, -0xa0, RZ ;  /* 0xffffff6037377824 */ /* 0x000fca00078e02ff */
[----:B---3--:R-:W-:-:S14]  /*0f90*/  R2UR UR7, R55 ;  /* 0x00000000370772ca */ /* 0x008fdc00000e0000 */
[----:B------:R-:W2:Y:S01]  /*0fa0*/  LDCU UR7, c[0x0][UR7+0x2b4] ;  /* 0x00005680070777ac */ /* 0x000ea20008000800 */
[----:B------:R-:W-:-:S05]  /*0fb0*/  CS2R.32 R0, SR_CgaSize ;  /* 0x0000000000007805 */ /* 0x000fca0000008a00 */
[----:B------:R-:W-:-:S06]  /*0fc0*/  IMAD R0, R0, -0xa0, RZ ;  /* 0xffffff6000007824 */ /* 0x000fcc00078e02ff */
[----:B------:R-:W3:Y:S01]  /*0fd0*/  LDC R0, c[0x0][R0+0x2a4] ;  /* 0x0000a90000007b82 */ /* 0x000ee20000000800 */
[----:B------:R-:W-:Y:S01]  /*0fe0*/  PRMT R8, RZ, 0x7610, R8 ;  /* 0x00007610ff087816 */ /* 0x000fe20000000008 */
[----:B------:R-:W4:Y:S01]  /*0ff0*/  S2R R9, SR_CTAID.X ;  /* 0x0000000000097919 */ /* 0x000f220000002500 */
[----:B------:R-:W-:-:S05]  /*1000*/  CS2R.32 R55, SR_CgaSize ;  /* 0x0000000000377805 */ /* 0x000fca0000008a00 */
[----:B------:R-:W-:-:S05]  /*1010*/  IMAD R55, R55, -0xa0, RZ ;  /* 0xffffff6037377824 */ /* 0x000fca00078e02ff */
[----:B------:R-:W-:-:S14]  /*1020*/  R2UR UR8, R55 ;  /* 0x00000000370872ca */ /* 0x000fdc00000e0000 */
[----:B------:R-:W3:Y:S01]  /*1030*/  LDCU UR8, c[0x0][UR8+0x2b0] ;  /* 0x00005600080877ac */ /* 0x000ee20008000800 */
[----:B------:R-:W-:Y:S01]  /*1040*/  UISETP.NE.AND UP2, UPT, UR10, 0x2, UPT ;  /* 0x000000020a00788c */ /* 0x000fe2000bf45270 */
[----:B------:R-:W2:Y:S01]  /*1050*/  LDC R11, c[0x0][0xb24] ;  /* 0x0002c900ff0b7b82 */ /* 0x000ea20000000800 */
[----:B------:R-:W-:-:S05]  /*1060*/  CS2R.32 R2, SR_CgaSize ;  /* 0x0000000000027805 */ /* 0x000fca0000008a00 */
[----:B------:R-:W-:-:S06]  /*1070*/  IMAD R2, R2, -0xa0, RZ ;  /* 0xffffff6002027824 */ /* 0x000fcc00078e02ff */
[----:B------:R-:W3:Y:S08]  /*1080*/  LDC R2, c[0x0][R2+0x2a0] ;  /* 0x0000a80002027b82 */ /* 0x000ef00000000800 */
[----:B------:R-:W3:Y:S01]  /*1090*/  LDC R34, c[0x0][0xb24] ;  /* 0x0002c900ff227b82 */ /* 0x000ee20000000800 */
[----:B-1----:R-:W-:-:S07]  /*10a0*/  I2FP.F32.U32 R54, R22 ;  /* 0x0000001600367245 */ /* 0x002fce0000201000 */
[----:B------:R-:W1:Y:S01]  /*10b0*/  S2UR UR36, SR_CTAID.Z ;  /* 0x00000000002479c3 */ /* 0x000e620000002700 */
[----:B--2---:R-:W-:Y:S01]  /*10c0*/  ISETP.GE.AND P0, PT, R11, 0x1, PT ;  /* 0x000000010b00780c */ /* 0x004fe20003f06270 */
[----:B----4-:R-:W-:Y:S01]  /*10d0*/  IMAD.MOV.U32 R23, RZ, RZ, R9 ;  /* 0x000000ffff177224 */ /* 0x010fe200078e0009 */
[----:B------:R-:W-:Y:S01]  /*10e0*/  I2FP.F32.U32 R55, R9 ;  /* 0x0000000900377245 */ /* 0x000fe20000201000 */
[----:B------:R-:W-:Y:S01]  /*10f0*/  FMUL R54, R54, UR7 ;  /* 0x0000000736367c20 */ /* 0x000fe20008400000 */
[----:B------:R-:W2:Y:S03]  /*1100*/  LDCU UR7, c[0x0][0xb30] ;  /* 0x00016600ff0777ac */ /* 0x000ea60008000800 */
[----:B---3--:R-:W-:Y:S02]  /*1110*/  FMUL R55, R55, UR8 ;  /* 0x0000000837377c20 */ /* 0x008fe40008400000 */
[----:B------:R-:W3:Y:S08]  /*1120*/  F2I.U32.TRUNC.NTZ R54, R54 ;  /* 0x0000003600367305 */ /* 0x000ef0000020f000 */
[----:B------:R-:W4:Y:S01]  /*1130*/  F2I.U32.TRUNC.NTZ R55, R55 ;  /* 0x0000003700377305 */ /* 0x000f22000020f000 */
[----:B--2---:R-:W-:Y:S01]  /*1140*/  UISETP.NE.AND UP3, UPT, UR7, 0x1, UPT ;  /* 0x000000010700788c */ /* 0x004fe2000bf65270 */
[----:B---3--:R-:W-:-:S05]  /*1150*/  IADD3 R54, PT, PT, -R54, RZ, RZ ;  /* 0x000000ff36367210 */ /* 0x008fca0007ffe1ff */
[----:B------:R-:W-:Y:S01]  /*1160*/  IMAD R54, R0, R54, R22 ;  /* 0x0000003600367224 */ /* 0x000fe200078e0216 */
[----:B------:R-:W-:Y:S01]  /*1170*/  PRMT R0, RZ, 0x7610, R0 ;  /* 0x00007610ff007816 */ /* 0x000fe20000000000 */
[----:B----4-:R-:W-:-:S04]  /*1180*/  IMAD.MOV R55, RZ, RZ, -R55 ;  /* 0x000000ffff377224 */ /* 0x010fc800078e0a37 */
[----:B------:R-:W-:Y:S01]  /*1190*/  IMAD R55, R2, R55, R9 ;  /* 0x0000003702377224 */ /* 0x000fe200078e0209 */
[----:B-1----:R-:W-:Y:S06]  /*11a0*/  BRA.U UP4, `(.L_x_18) ;  /* 0x0000000104247547 */ /* 0x002fec000b800000 */
[----:B------:R-:W-:Y:S01]  /*11b0*/  ISETP.NE.AND P1, PT, R54, RZ, PT ;  /* 0x000000ff3600720c */ /* 0x000fe20003f25270 */
[----:B------:R-:W-:Y:S01]  /*11c0*/  IMAD.MOV.U32 R0, RZ, RZ, 0x3 ;  /* 0x00000003ff007424 */ /* 0x000fe200078e00ff */
[C---:B------:R-:W-:Y:S02]  /*11d0*/  LOP3.LUT R2, R55.reuse, 0xfffffffe, RZ, 0xc0, !PT ;  /* 0xfffffffe37027812 */ /* 0x040fe400078ec0ff */
[----:B------:R-:W-:Y:S02]  /*11e0*/  ISETP.LT.U32.OR P1, PT, R55, 0x2, !P1 ;  /* 0x000000023700780c */ /* 0x000fe40004f21470 */
[----:B------:R-:W-:Y:S02]  /*11f0*/  SHF.L.U32 R0, R0, R2, RZ ;  /* 0x0000000200007219 */ /* 0x000fe400000006ff */
[----:B------:R-:W-:Y:S02]  /*1200*/  SEL R4, RZ, 0x1, !P1 ;  /* 0x00000001ff047807 */ /* 0x000fe40004800000 */
[----:B------:R-:W-:-:S05]  /*1210*/  SEL R3, RZ, 0x2, !P1 ;  /* 0x00000002ff037807 */ /* 0x000fca0004800000 */
[----:B------:R-:W-:-:S05]  /*1220*/  IMAD.IADD R3, R4, 0x1, R3 ;  /* 0x0000000104037824 */ /* 0x000fca00078e0203 */
[----:B------:R-:W-:Y:S02]  /*1230*/  PRMT R8, R3, 0x7610, R8 ;  /* 0x0000761003087816 */ /* 0x000fe40000000008 */
.L_x_18:
[----:B------:R-:W-:Y:S05]  /*1240*/  @!P0 BRA `(.L_x_19) ;  /* 0x0000000000b88947 */ /* 0x000fea0003800000 */
[----:B------:R-:W1:Y:S01]  /*1250*/  LDC.64 R4, c[0x0][0xb18] ;  /* 0x0002c600ff047b82 */ /* 0x000e620000000a00 */
[----:B------:R-:W-:-:S07]  /*1260*/  ISETP.NE.AND P0, PT, R11, 0x1, PT ;  /* 0x000000010b00780c */ /* 0x000fce0003f05270 */
[----:B------:R-:W2:Y:S08]  /*1270*/  LDC R23, c[0x0][0xb0c] ;  /* 0x0002c300ff177b82 */ /* 0x000eb00000000800 */
[----:B------:R-:W3:Y:S08]  /*1280*/  LDC R14, c[0x0][0x370] ;  /* 0x0000dc00ff0e7b82 */ /* 0x000ef00000000800 */
[----:B------:R-:W4:Y:S01]  /*1290*/  LDC R13, c[0x0][0x374] ;  /* 0x0000dd00ff0d7b82 */ /* 0x000f220000000800 */
[----:B-1----:R-:W-:-:S07]  /*12a0*/  ISETP.NE.AND P1, PT, R4, 0x1, PT ;  /* 0x000000010400780c */ /* 0x002fce0003f25270 */
[----:B------:R-:W3:Y:S01]  /*12b0*/  LDC.64 R6, c[0x0][0xb10] ;  /* 0x0002c400ff067b82 */ /* 0x000ee20000000a00 */
[----:B--2---:R-:W-:-:S07]  /*12c0*/  ISETP.NE.AND P2, PT, R23, 0x1, PT ;  /* 0x000000011700780c */ /* 0x004fce0003f45270 */
[----:B------:R-:W1:Y:S08]  /*12d0*/  LDC R12, c[0x0][0xb20] ;  /* 0x0002c800ff0c7b82 */ /* 0x000e700000000800 */
[----:B------:R-:W2:Y:S01]  /*12e0*/  LDC.64 R2, c[0x0][0xb28] ;  /* 0x0002ca00ff027b82 */ /* 0x000ea20000000a00 */
[----:B----4-:R-:W-:-:S04]  /*12f0*/  IMAD.HI.U32 R15, R13, R5, RZ ;  /* 0x000000050d0f7227 */ /* 0x010fc800078e00ff */
[----:B------:R-:W-:-:S04]  /*1300*/  IMAD.HI.U32 R5, R22, R5, RZ ;  /* 0x0000000516057227 */ /* 0x000fc800078e00ff */
[----:B---3--:R-:W-:-:S05]  /*1310*/  IMAD.HI.U32 R16, R14, R6, RZ ;  /* 0x000000060e107227 */ /* 0x008fca00078e00ff */
[-C--:B------:R-:W-:Y:S01]  /*1320*/  @P2 SHF.R.U32.HI R14, RZ, R7.reuse, R16 ;  /* 0x00000007ff0e2219 */ /* 0x080fe20000011610 */
[----:B------:R-:W-:Y:S01]  /*1330*/  IMAD.HI.U32 R16, R9, R6, RZ ;  /* 0x0000000609107227 */ /* 0x000fe200078e00ff */
[-C--:B-1----:R-:W-:Y:S02]  /*1340*/  @P1 SHF.R.U32.HI R13, RZ, R12.reuse, R15 ;  /* 0x0000000cff0d1219 */ /* 0x082fe4000001160f */
[----:B------:R-:W-:Y:S02]  /*1350*/  SHF.R.U32.HI R5, RZ, R12, R5 ;  /* 0x0000000cff057219 */ /* 0x000fe40000011605 */
[----:B------:R-:W-:Y:S02]  /*1360*/  SHF.R.U32.HI R16, RZ, R7, R16 ;  /* 0x00000007ff107219 */ /* 0x000fe40000011610 */
[----:B------:R-:W-:Y:S01]  /*1370*/  SEL R5, R22, R5, !P1 ;  /* 0x0000000516057207 */ /* 0x000fe20004800000 */
[----:B--2---:R-:W-:Y:S01]  /*1380*/  IMAD.HI.U32 R15, R13, R2, RZ ;  /* 0x000000020d0f7227 */ /* 0x004fe200078e00ff */
[----:B------:R-:W-:-:S03]  /*1390*/  SEL R16, R9, R16, !P2 ;  /* 0x0000001009107207 */ /* 0x000fc60005000000 */
[----:B------:R-:W-:Y:S01]  /*13a0*/  IMAD.HI.U32 R6, R14, R2, RZ ;  /* 0x000000020e067227 */ /* 0x000fe200078e00ff */
[----:B------:R-:W-:-:S04]  /*13b0*/  @P0 SHF.R.U32.HI R13, RZ, R3, R15 ;  /* 0x00000003ff0d0219 */ /* 0x000fc8000001160f */
[----:B------:R-:W-:Y:S01]  /*13c0*/  @P0 SHF.R.U32.HI R14, RZ, R3, R6 ;  /* 0x00000003ff0e0219 */ /* 0x000fe20000011606 */
[----:B------:R-:W-:-:S04]  /*13d0*/  IMAD R13, R13, R11, RZ ;  /* 0x0000000b0d0d7224 */ /* 0x000fc800078e02ff */
[----:B------:R-:W-:Y:S01]  /*13e0*/  IMAD R6, R14, R11, RZ ;  /* 0x0000000b0e067224 */ /* 0x000fe200078e02ff */
[----:B------:R-:W-:-:S04]  /*13f0*/  ISETP.GE.AND P1, PT, R5, R13, PT ;  /* 0x0000000d0500720c */ /* 0x000fc80003f26270 */
[----:B------:R-:W-:Y:S01]  /*1400*/  ISETP.GE.OR P1, PT, R16, R6, P1 ;  /* 0x000000061000720c */ /* 0x000fe20000f26670 */
[----:B------:R-:W-:-:S05]  /*1410*/  IMAD.HI.U32 R6, R5, R2, RZ ;  /* 0x0000000205067227 */ /* 0x000fca00078e00ff */
[----:B------:R-:W-:-:S04]  /*1420*/  SHF.R.U32.HI R6, RZ, R3, R6 ;  /* 0x00000003ff067219 */ /* 0x000fc80000011606 */
[----:B------:R-:W-:-:S03]  /*1430*/  SEL R6, R5, R6, !P0 ;  /* 0x0000000605067207 */ /* 0x000fc60004000000 */
[----:B------:R-:W-:Y:S01]  /*1440*/  @!P1 IMAD.HI.U32 R7, R16, R2, RZ ;  /* 0x0000000210079227 */ /* 0x000fe200078e00ff */
[----:B------:R-:W-:-:S04]  /*1450*/  IADD3 R2, PT, PT, -R6, RZ, RZ ;  /* 0x000000ff06027210 */ /* 0x000fc80007ffe1ff */
[----:B------:R-:W-:Y:S01]  /*1460*/  @!P1 SHF.R.U32.HI R3, RZ, R3, R7 ;  /* 0x00000003ff039219 */ /* 0x000fe20000011607 */
[----:B------:R-:W-:Y:S01]  /*1470*/  IMAD R2, R11, R2, R5 ;  /* 0x000000020b027224 */ /* 0x000fe200078e0205 */
[----:B------:R-:W-:Y:S02]  /*1480*/  IADD3 R7, PT, PT, -R5, RZ, RZ ;  /* 0x000000ff05077210 */ /* 0x000fe40007ffe1ff */
[----:B------:R-:W-:-:S03]  /*1490*/  @!P1 SEL R3, R16, R3, !P0 ;  /* 0x0000000310039207 */ /* 0x000fc60004000000 */
[----:B------:R-:W-:Y:S02]  /*14a0*/  IMAD R7, R4, R7, R22 ;  /* 0x0000000704077224 */ /* 0x000fe400078e0216 */
[--C-:B------:R-:W-:Y:S02]  /*14b0*/  @!P1 IMAD.IADD R6, R6, 0x1, -R3.reuse ;  /* 0x0000000106069824 */ /* 0x100fe400078e0a03 */
[----:B------:R-:W-:Y:S01]  /*14c0*/  @!P1 IMAD R3, R2, R14, R3 ;  /* 0x0000000e02039224 */ /* 0x000fe200078e0203 */
[----:B------:R-:W-:Y:S01]  /*14d0*/  IADD3 R2, PT, PT, -R16, RZ, RZ ;  /* 0x000000ff10027210 */ /* 0x000fe20007ffe1ff */
[----:B------:R-:W-:Y:S02]  /*14e0*/  @!P1 IMAD R5, R6, R11, R16 ;  /* 0x0000000b06059224 */ /* 0x000fe400078e0210 */
[----:B------:R-:W-:Y:S02]  /*14f0*/  @!P1 IMAD.MOV.U32 R16, RZ, RZ, R3 ;  /* 0x000000ffff109224 */ /* 0x000fe400078e0003 */
[----:B------:R-:W-:-:S02]  /*1500*/  IMAD R2, R23, R2, R9 ;  /* 0x0000000217027224 */ /* 0x000fc400078e0209 */
[----:B------:R-:W-:Y:S02]  /*1510*/  IMAD R22, R5, R4, R7 ;  /* 0x0000000405167224 */ /* 0x000fe400078e0207 */
[----:B------:R-:W-:Y:S02]  /*1520*/  IMAD R23, R16, R23, R2 ;  /* 0x0000001710177224 */ /* 0x000fe400078e0202 */
.L_x_19:
[----:B------:R-:W-:Y:S05]  /*1530*/  BRA.U UP3, `(.L_x_20) ;  /* 0x0000000103407547 */ /* 0x000fea000b800000 */
[----:B------:R-:W1:Y:S08]  /*1540*/  LDC.64 R4, c[0x0][0xb10] ;  /* 0x0002c400ff047b82 */ /* 0x000e700000000a00 */
[----:B------:R-:W2:Y:S08]  /*1550*/  LDC.64 R2, c[0x0][0xb18] ;  /* 0x0002c600ff027b82 */ /* 0x000eb00000000a00 */
[----:B------:R-:W3:Y:S08]  /*1560*/  LDC R6, c[0x0][0xb20] ;  /* 0x0002c800ff067b82 */ /* 0x000ef00000000800 */
[----:B------:R-:W4:Y:S01]  /*1570*/  LDC R7, c[0x0][0xb0c] ;  /* 0x0002c300ff077b82 */ /* 0x000f220000000800 */
[----:B-1----:R-:W-:-:S05]  /*1580*/  IMAD.HI.U32 R4, R23, R4, RZ ;  /* 0x0000000417047227 */ /* 0x002fca00078e00ff */
[----:B------:R-:W-:Y:S01]  /*1590*/  SHF.R.U32.HI R4, RZ, R5, R4 ;  /* 0x00000005ff047219 */ /* 0x000fe20000011604 */
[----:B--2---:R-:W-:Y:S01]  /*15a0*/  IMAD.HI.U32 R3, R22, R3, RZ ;  /* 0x0000000316037227 */ /* 0x004fe200078e00ff */
[----:B------:R-:W-:-:S04]  /*15b0*/  ISETP.NE.AND P0, PT, R2, 0x1, PT ;  /* 0x000000010200780c */ /* 0x000fc80003f05270 */
[----:B---3--:R-:W-:-:S04]  /*15c0*/  SHF.R.U32.HI R3, RZ, R6, R3 ;  /* 0x00000006ff037219 */ /* 0x008fc80000011603 */
[----:B------:R-:W-:Y:S02]  /*15d0*/  SEL R3, R22, R3, !P0 ;  /* 0x0000000316037207 */ /* 0x000fe40004000000 */
[----:B----4-:R-:W-:-:S04]  /*15e0*/  ISETP.NE.AND P1, PT, R7, 0x1, PT ;  /* 0x000000010700780c */ /* 0x010fc80003f25270 */
[----:B------:R-:W-:-:S05]  /*15f0*/  SEL R5, R23, R4, !P1 ;  /* 0x0000000417057207 */ /* 0x000fca0004800000 */
[----:B------:R-:W-:Y:S02]  /*1600*/  IMAD.IADD R4, R3, 0x1, -R5 ;  /* 0x0000000103047824 */ /* 0x000fe400078e0a05 */
[----:B------:R-:W-:Y:S02]  /*1610*/  IMAD.IADD R3, R5, 0x1, -R3 ;  /* 0x0000000105037824 */ /* 0x000fe400078e0a03 */
[----:B------:R-:W-:Y:S02]  /*1620*/  IMAD R23, R4, R7, R23 ;  /* 0x0000000704177224 */ /* 0x000fe400078e0217 */
[----:B------:R-:W-:Y:S02]  /*1630*/  IMAD R22, R3, R2, R22 ;  /* 0x0000000203167224 */ /* 0x000fe400078e0216 */
.L_x_20:
[----:B------:R-:W-:Y:S05]  /*1640*/  BRA.U !UP1, `(.L_x_21) ;  /* 0x00000001090c7547 */ /* 0x000fea000b800000 */
[----:B------:R-:W-:Y:S01]  /*1650*/  UCGABAR_WAIT ;  /* 0x0000000000007dc7 */ /* 0x000fe20008000000 */
[----:B------:R-:W-:Y:S01]  /*1660*/  CCTL.IVALL ;  /* 0x00000000ff00798f */ /* 0x000fe20002000000 */
[----:B------:R-:W-:Y:S05]  /*1670*/  BRA `(.L_x_22) ;  /* 0x0000000000047947 */ /* 0x000fea0003800000 */
.L_x_21:
[----:B------:R-:W-:Y:S06]  /*1680*/  BAR.SYNC.DEFER_BLOCKING 0x0 ;  /* 0x0000000000007b1d */ /* 0x000fec0000010000 */
.L_x_22:
[----:B------:R-:W-:Y:S05]  /*1690*/  BRA.U UP2, `(.L_x_23) ;  /* 0x0000001502e47547 */ /* 0x000fea000b800000 */
[----:B------:R-:W1:Y:S01]  /*16a0*/  LDCU UR4, c[0x0][0x38c] ;  /* 0x00007180ff0477ac */ /* 0x000e620008000800 */
[----:B------:R-:W2:Y:S01]  /*16b0*/  LDC R8, c[0x0][0x370] ;  /* 0x0000dc00ff087b82 */ /* 0x000ea20000000800 */
[----:B------:R-:W-:Y:S02]  /*16c0*/  IMAD.SHL.U32 R16, R9, 0x40, RZ ;  /* 0x0000004009107824 */ /* 0x000fe400078e00ff */
[----:B------:R-:W-:Y:S01]  /*16d0*/  HFMA2 R14, -RZ, RZ, 0, 0 ;  /* 0x00000000ff0e7431 */ /* 0x000fe200000001ff */
[----:B------:R-:W-:Y:S01]  /*16e0*/  UISETP.NE.AND UP1, UPT, UR10, URZ, UPT ;  /* 0x000000ff0a00728c */ /* 0x000fe2000bf25270 */
[----:B------:R-:W-:Y:S01]  /*16f0*/  ISETP.NE.AND P4, PT, R10, RZ, P5 ;  /* 0x000000ff0a00720c */ /* 0x000fe20002f85270 */
[----:B------:R-:W-:Y:S01]  /*1700*/  IMAD.MOV.U32 R15, RZ, RZ, 0x1 ;  /* 0x00000001ff0f7424 */ /* 0x000fe200078e00ff */
[----:B------:R-:W-:Y:S01]  /*1710*/  CS2R R12, SRZ ;  /* 0x00000000000c7805 */ /* 0x000fe2000001ff00 */
[----:B------:R-:W-:Y:S01]  /*1720*/  IMAD.MOV.U32 R11, RZ, RZ, 0x1 ;  /* 0x00000001ff0b7424 */ /* 0x000fe200078e00ff */
[----:B------:R-:W3:Y:S01]  /*1730*/  LDC R0, c[0x0][0x374] ;  /* 0x0000dd00ff007b82 */ /* 0x000ee20000000800 */
[----:B------:R-:W-:Y:S01]  /*1740*/  LOP3.LUT R16, R16, 0x40, RZ, 0xc0, !PT ;  /* 0x0000004010107812 */ /* 0x000fe200078ec0ff */
[----:B------:R-:W4:Y:S01]  /*1750*/  LDCU.64 UR14, c[0x0][0x348] ;  /* 0x00006900ff0e77ac */ /* 0x000f220008000a00 */
[----:B------:R-:W-:Y:S01]  /*1760*/  USEL UR22, UR6, 0x2, UP1 ;  /* 0x0000000206167887 */ /* 0x000fe20008800000 */
[----:B------:R-:W-:Y:S01]  /*1770*/  UMOV UR23, URZ ;  /* 0x000000ff00177c82 */ /* 0x000fe20008000000 */
[----:B-1----:R-:W-:-:S04]  /*1780*/  UIADD3 UR5, UPT, UPT, UR4, 0x3f, URZ ;  /* 0x0000003f04057890 */ /* 0x002fc8000fffe0ff */
[----:B------:R-:W-:-:S04]  /*1790*/  USHF.R.S32.HI UR7, URZ, 0x1f, UR5 ;  /* 0x0000001fff077899 */ /* 0x000fc80008011405 */
[----:B------:R-:W-:Y:S02]  /*17a0*/  ULEA.HI UR7, UR7, UR5, URZ, 0x6 ;  /* 0x0000000507077291 */ /* 0x000fe4000f8f30ff */
[----:B------:R-:W-:Y:S02]  /*17b0*/  UIADD3 UR5, UPT, UPT, UR4, -0x1, URZ ;  /* 0xffffffff04057890 */ /* 0x000fe4000fffe0ff */
[----:B------:R-:W-:Y:S02]  /*17c0*/  USHF.R.S32.HI UR7, URZ, 0x6, UR7 ;  /* 0x00000006ff077899 */ /* 0x000fe40008011407 */
[----:B------:R-:W-:Y:S02]  /*17d0*/  UISETP.GE.U32.AND UP2, UPT, UR5, -0x7f, UPT ;  /* 0xffffff810500788c */ /* 0x000fe4000bf46070 */
[----:B------:R-:W-:Y:S02]  /*17e0*/  UISETP.LT.U32.AND UP0, UPT, UR7, 0xd, UPT ;  /* 0x0000000d0700788c */ /* 0x000fe4000bf01070 */
[----:B------:R-:W-:-:S02]  /*17f0*/  UIADD3 UR4, UPT, UPT, UR4, 0x7e, URZ ;  /* 0x0000007e04047890 */ /* 0x000fc4000fffe0ff */
[----:B------:R-:W-:-:S04]  /*1800*/  USEL UR5, UR7, 0xd, UP0 ;  /* 0x0000000d07057887 */ /* 0x000fc80008000000 */
[----:B------:R-:W-:Y:S02]  /*1810*/  UIADD3 UR21, UPT, UPT, UR5, -0x1, URZ ;  /* 0xffffffff05157890 */ /* 0x000fe4000fffe0ff */
[----:B------:R-:W-:Y:S02]  /*1820*/  @UP2 UIADD3 UR21, UPT, UPT, UR5, URZ, URZ ;  /* 0x000000ff05152290 */ /* 0x000fe4000fffe0ff */
[----:B------:R-:W-:Y:S02]  /*1830*/  UIADD3 UR24, UPT, UPT, UR7, -UR5, URZ ;  /* 0x8000000507187290 */ /* 0x000fe4000fffe0ff */
[----:B------:R-:W-:Y:S02]  /*1840*/  UIADD3 UR13, UPT, UPT, UR21, 0x1, URZ ;  /* 0x00000001150d7890 */ /* 0x000fe4000fffe0ff */
[----:B--2-4-:R-:W-:-:S12]  /*1850*/  UIADD3 UR21, UPT, UPT, -UR21, URZ, URZ ;  /* 0x000000ff15157290 */ /* 0x014fd8000fffe1ff */
.L_x_43:
[----:B------:R-:W-:Y:S01]  /*1860*/  UISETP.NE.AND UP0, UPT, UR37, URZ, UPT ;  /* 0x000000ff2500728c */ /* 0x000fe2000bf05270 */
[----:B------:R-:W1:Y:S08]  /*1870*/  S2UR UR37, SR_CgaCtaId ;  /* 0x00000000002579c3 */ /* 0x000e700000008800 */
[----:B------:R-:W-:Y:S05]  /*1880*/  BRA.U UP0, `(.L_x_24) ;  /* 0x0000000100347547 */ /* 0x000fea000b800000 */
[----:B------:R-:W2:Y:S01]  /*1890*/  S2R R2, SR_CgaCtaId ;  /* 0x0000000000027919 */ /* 0x000ea20000008800 */
[----:B------:R-:W-:-:S04]  /*18a0*/  MOV R3, 0x400 ;  /* 0x0000040000037802 */ /* 0x000fc80000000f00 */
[----:B--2---:R-:W-:Y:S02]  /*18b0*/  LEA R2, R2, R3, 0x18 ;  /* 0x0000000302027211 */ /* 0x004fe400078ec0ff */
[----:B------:R-:W-:-:S03]  /*18c0*/  SHF.L.U32 R3, R11, 0x1f, RZ ;  /* 0x0000001f0b037819 */ /* 0x000fc600000006ff */
[----:B------:R-:W-:-:S04]  /*18d0*/  IMAD R2, R12, 0x8, R2 ;  /* 0x000000080c027824 */ /* 0x000fc800078e0202 */
[----:B------:R-:W2:Y:S02]  /*18e0*/  SYNCS.PHASECHK.TRANS64.TRYWAIT P0, [R2+URZ+0x190], R3 ;  /* 0x00019003020075a7 */ /* 0x000ea400080011ff */
[----:B--2---:R-:W-:Y:S05]  /*18f0*/  @!P0 BRA `(.L_x_25) ;  /* 0x0000007400f48947 */ /* 0x004fea0003800000 */
.L_x_144:
[----:B------:R-:W-:Y:S01]  /*1900*/  VIADD R12, R12, 0x1 ;  /* 0x000000010c0c7836 */ /* 0x000fe20000000000 */
[----:B------:R2:W-:Y:S04]  /*1910*/  SYNCS.ARRIVE.TRANS64.A1T0 RZ, [R2+URZ+0x180], RZ ;  /* 0x000180ff02ff79a7 */ /* 0x0005e800081000ff */
[----:B------:R-:W-:-:S04]  /*1920*/  ISETP.NE.AND P0, PT, R12, 0x2, PT ;  /* 0x000000020c00780c */ /* 0x000fc80003f05270 */
[----:B------:R-:W-:Y:S02]  /*1930*/  SEL R12, R12, RZ, P0 ;  /* 0x000000ff0c0c7207 */ /* 0x000fe40000000000 */
[----:B--2---:R-:W-:-:S04]  /*1940*/  SEL R2, RZ, 0x1, P0 ;  /* 0x00000001ff027807 */ /* 0x004fc80000000000 */
[----:B------:R-:W-:-:S07]  /*1950*/  LOP3.LUT R11, R11, R2, RZ, 0x3c, !PT ;  /* 0x000000020b0b7212 */ /* 0x000fce00078e3cff */
.L_x_24:
[----:B------:R-:W-:Y:S01]  /*1960*/  UMOV UR6, 0x400 ;  /* 0x0000040000067882 */ /* 0x000fe20000000000 */
[----:B------:R-:W-:Y:S01]  /*1970*/  SHF.L.U32 R2, R15, 0x1f, RZ ;  /* 0x0000001f0f027819 */ /* 0x000fe200000006ff */
[----:B-1----:R-:W-:Y:S01]  /*1980*/  ULEA UR6, UR37, UR6, 0x18 ;  /* 0x0000000625067291 */ /* 0x002fe2000f8ec0ff */
[C---:B------:R-:W-:Y:S01]  /*1990*/  R2UR UR9, R16.reuse ;  /* 0x00000000100972ca */ /* 0x040fe200000e0000 */
[----:B------:R-:W-:Y:S01]  /*19a0*/  UISETP.GE.U32.AND UP0, UPT, UR4, 0x7f, UPT ;  /* 0x0000007f0400788c */ /* 0x000fe2000bf06070 */
[----:B------:R-:W-:Y:S01]  /*19b0*/  R2UR UR11, R16 ;  /* 0x00000000100b72ca */ /* 0x000fe200000e0000 */
[----:B------:R-:W-:Y:S01]  /*19c0*/  ULEA UR8, UR23, UR6, 0x3 ;  /* 0x0000000617087291 */ /* 0x000fe2000f8e18ff */
[----:B------:R-:W-:-:S08]  /*19d0*/  UMOV UR25, URZ ;  /* 0x000000ff00197c82 */ /* 0x000fd00008000000 */
[----:B------:R1:W2:Y:S01]  /*19e0*/  SYNCS.PHASECHK.TRANS64.TRYWAIT P0, [UR8+0x68], R2 ;  /* 0x00006802ff0075a7 */ /* 0x0002a20008001108 */
[----:B------:R-:W-:-:S13]  /*19f0*/  R2UR UR8, R22 ;  /* 0x00000000160872ca */ /* 0x000fda00000e0000 */
[----:B------:R-:W-:Y:S01]  /*1a00*/  ULEA UR11, UR8, UR11, 0x7 ;  /* 0x0000000b080b7291 */ /* 0x000fe2000f8e38ff */
[----:B-1----:R-:W-:-:S05]  /*1a10*/  LEA.HI R2, R23, R23, RZ, 0x1 ;  /* 0x0000001717027211 */ /* 0x002fca00078f08ff */
[----:B------:R-:W-:-:S05]  /*1a20*/  IMAD.SHL.U32 R2, R2, 0x40, RZ ;  /* 0x0000004002027824 */ /* 0x000fca00078e00ff */
[----:B------:R-:W-:-:S13]  /*1a30*/  R2UR UR35, R2 ;  /* 0x00000000022372ca */ /* 0x000fda00000e0000 */
[----:B------:R-:W-:Y:S01]  /*1a40*/  ULOP3.LUT UR35, UR9, 0xffffff80, UR35, 0xf8, !UPT ;  /* 0xffffff8009237892 */ /* 0x000fe2000f8ef823 */
[----:B------:R-:W-:Y:S11]  /*1a50*/  BRA.U !UP0, `(.L_x_26) ;  /* 0x0000000108bc7547 */ /* 0x000ff6000b800000 */
[----:B------:R-:W-:Y:S01]  /*1a60*/  UMOV UR16, UR21 ;  /* 0x0000001500107c82 */ /* 0x000fe20008000000 */
[----:B------:R-:W-:Y:S01]  /*1a70*/  UMOV UR17, UR23 ;  /* 0x0000001700117c82 */ /* 0x000fe20008000000 */
[----:B------:R-:W-:-:S05]  /*1a80*/  UMOV UR34, URZ ;  /* 0x000000ff00227c82 */ /* 0x000fca0008000000 */
.L_x_32:
[----:B------:R-:W-:Y:S01]  /*1a90*/  ULEA UR33, UR17, UR6, 0x3 ;  /* 0x0000000611217291 */ /* 0x000fe2000f8e18ff */
[----:B------:R-:W-:Y:S01]  /*1aa0*/  @P5 MOV R3, 0x8000 ;  /* 0x0000800000035802 */ /* 0x000fe20000000f00 */
[----:B-12-4-:R-:W-:Y:S10]  /*1ab0*/  @P0 BRA `(.L_x_27) ;  /* 0x00000000000c0947 */ /* 0x016ff40003800000 */
[----:B------:R-:W-:-:S04]  /*1ac0*/  SHF.L.U32 R4, R15, 0x1f, RZ ;  /* 0x0000001f0f047819 */ /* 0x000fc800000006ff */
[----:B------:R-:W1:Y:S02]  /*1ad0*/  SYNCS.PHASECHK.TRANS64.TRYWAIT P0, [UR33+0x68], R4 ;  /* 0x00006804ff0075a7 */ /* 0x000e640008001121 */
[----:B-1----:R-:W-:Y:S05]  /*1ae0*/  @!P0 BRA `(.L_x_28) ;  /* 0x00000074008c8947 */ /* 0x002fea0003800000 */
.L_x_27:
[----:B------:R2:W-:Y:S01]  /*1af0*/  @P5 SYNCS.ARRIVE.TRANS64 RZ, [UR33], R3 ;  /* 0x00000003ffff59a7 */ /* 0x0005e20008000021 */
[----:B------:R-:W-:Y:S02]  /*1b00*/  ULOP3.LUT UR8, UR22, 0x2, URZ, 0xfc, !UPT ;  /* 0x0000000216087892 */ /* 0x000fe4000f8efcff */
[----:B------:R-:W-:Y:S02]  /*1b10*/  UIADD3 UR16, UPT, UPT, UR16, 0x1, URZ ;  /* 0x0000000110107890 */ /* 0x000fe4000fffe0ff */
[----:B------:R-:W-:Y:S02]  /*1b20*/  UISETP.NE.AND UP0, UPT, UR8, 0x2, UPT ;  /* 0x000000020800788c */ /* 0x000fe4000bf05270 */
[----:B------:R-:W-:-:S07]  /*1b30*/  UISETP.NE.AND UP2, UPT, UR16, 0x1, UPT ;  /* 0x000000011000788c */ /* 0x000fce000bf45270 */
[----:B------:R-:W-:Y:S05]  /*1b40*/  BRA.U UP0, `(.L_x_29) ;  /* 0x0000000100047547 */ /* 0x000fea000b800000 */
[----:B------:R-:W-:Y:S05]  /*1b50*/  BPT.TRAP 0x1 ;  /* 0x000000040000795c */ /* 0x000fea0000300000 */
.L_x_29:
[----:B------:R-:W-:Y:S04]  /*1b60*/  BSSY.RECONVERGENT B0, `(.L_x_30) ;  /* 0x0000003000007945 */ /* 0x000fe80003800200 */
[----:B------:R-:W-:Y:S05]  /*1b70*/  @!P4 BRA `(.L_x_31) ;  /* 0x000000000004c947 */ /* 0x000fea0003800000 */
[----:B------:R-:W-:Y:S05]  /*1b80*/  BPT.TRAP 0x1 ;  /* 0x000000040000795c */ /* 0x000fea0000300000 */
.L_x_31:
[----:B------:R-:W-:Y:S05]  /*1b90*/  BSYNC.RECONVERGENT B0 ;  /* 0x0000000000007941 */ /* 0x000fea0003800200 */
.L_x_30:
[----:B------:R-:W-:Y:S02]  /*1ba0*/  UIADD3 UR23, UPT, UPT, UR17, 0x1, URZ ;  /* 0x0000000111177890 */ /* 0x000fe4000fffe0ff */
[----:B------:R-:W-:Y:S02]  /*1bb0*/  UIADD3 UR28, UP1, UPT, UR14, 0x80, URZ ;  /* 0x000000800e1c7890 */ /* 0x000fe4000ff3e0ff */
[----:B------:R-:W-:Y:S02]  /*1bc0*/  UISETP.NE.AND UP0, UPT, UR23, 0xd, UPT ;  /* 0x0000000d1700788c */ /* 0x000fe4000bf05270 */
[----:B------:R-:W-:Y:S02]  /*1bd0*/  ULOP3.LUT UR33, UR33, 0xfefffff8, URZ, 0xc0, !UPT ;  /* 0xfefffff821217892 */ /* 0x000fe4000f8ec0ff */
[----:B------:R-:W-:Y:S02]  /*1be0*/  USEL UR9, URZ, 0x1, UP0 ;  /* 0x00000001ff097887 */ /* 0x000fe40008000000 */
[----:B------:R-:W-:-:S02]  /*1bf0*/  USEL UR23, UR23, URZ, UP0 ;  /* 0x000000ff17177287 */ /* 0x000fc40008000000 */
[----:B------:R-:W-:Y:S02]  /*1c00*/  UIADD3 UR26, UP0, UPT, UR14, 0x180, URZ ;  /* 0x000001800e1a7890 */ /* 0x000fe4000ff1e0ff */
[----:B------:R-:W-:Y:S01]  /*1c10*/  ULEA UR8, UR23, UR6, 0x3 ;  /* 0x0000000617087291 */ /* 0x000fe2000f8e18ff */
[----:B------:R-:W-:Y:S01]  /*1c20*/  LOP3.LUT R15, R15, UR9, RZ, 0x3c, !PT ;  /* 0x000000090f0f7c12 */ /* 0x000fe2000f8e3cff */
[----:B------:R-:W-:Y:S02]  /*1c30*/  UIADD3.X UR29, UPT, UPT, URZ, UR15, URZ, UP1, !UPT ;  /* 0x0000000fff1d7290 */ /* 0x000fe40008ffe4ff */
[----:B------:R-:W-:Y:S01]  /*1c40*/  UIADD3.X UR27, UPT, UPT, URZ, UR15, URZ, UP0, !UPT ;  /* 0x0000000fff1b7290 */ /* 0x000fe200087fe4ff */
[----:B-1----:R-:W-:Y:S01]  /*1c50*/  SHF.L.U32 R2, R15, 0x1f, RZ ;  /* 0x0000001f0f027819 */ /* 0x002fe200000006ff */
[----:B------:R-:W-:Y:S01]  /*1c60*/  UMOV UR18, 0x0 ;  /* 0x0000000000127882 */ /* 0x000fe20000000000 */
[----:B------:R-:W-:Y:S01]  /*1c70*/  UMOV UR19, 0x10000000 ;  /* 0x1000000000137882 */ /* 0x000fe20000000000 */
[----:B------:R-:W-:Y:S01]  /*1c80*/  UMOV UR10, UR34 ;  /* 0x00000022000a7c82 */ /* 0x000fe20008000000 */
[----:B------:R1:W4:Y:S01]  /*1c90*/  SYNCS.PHASECHK.TRANS64.TRYWAIT P0, [UR8+0x68], R2 ;  /* 0x00006802ff0075a7 */ /* 0x0003220008001108 */
[----:B------:R-:W-:Y:S01]  /*1ca0*/  ULEA UR8, UR17, UR6, 0xd ;  /* 0x0000000611087291 */ /* 0x000fe2000f8e68ff */
[----:B------:R-:W-:Y:S01]  /*1cb0*/  UMOV UR12, UR36 ;  /* 0x00000024000c7c82 */ /* 0x000fe20008000000 */
[----:B------:R-:W-:-:S02]  /*1cc0*/  UMOV UR9, UR33 ;  /* 0x0000002100097c82 */ /* 0x000fc40008000000 */
[----:B------:R-:W-:Y:S02]  /*1cd0*/  UIADD3 UR32, UPT, UPT, UR8, 0x4300, URZ ;  /* 0x0000430008207890 */ /* 0x000fe4000fffe0ff */
[----:B------:R-:W-:Y:S01]  /*1ce0*/  UIADD3 UR8, UPT, UPT, UR8, 0x1e300, URZ ;  /* 0x0001e30008087890 */ /* 0x000fe2000fffe0ff */
[----:B------:R-:W-:Y:S01]  /*1cf0*/  UMOV UR25, UR13 ;  /* 0x0000000d00197c82 */ /* 0x000fe20008000000 */
[----:B------:R-:W-:-:S05]  /*1d00*/  UMOV UR17, UR23 ;  /* 0x0000001700117c82 */ /* 0x000fca0008000000 */
[----:B------:R2:W-:Y:S02]  /*1d10*/  UTMALDG.3D.2CTA [UR32], [UR28], desc[UR18] ;  /* 0x000012201c0075b4 */ /* 0x0005e40008211000 */
[----:B------:R1:W-:Y:S01]  /*1d20*/  UTMALDG.3D.2CTA [UR8], [UR26], desc[UR18] ;  /* 0x000012081a0075b4 */ /* 0x0003e20008211000 */
[----:B--2---:R-:W-:Y:S01]  /*1d30*/  UIADD3 UR34, UPT, UPT, UR34, 0x40, URZ ;  /* 0x0000004022227890 */ /* 0x004fe2000fffe0ff */
[----:B------:R-:W-:Y:S11]  /*1d40*/  BRA.U UP2, `(.L_x_32) ;  /* 0xfffffffd02507547 */ /* 0x000ff6000b83ffff */
.L_x_26:
[----:B--2-4-:R-:W-:Y:S01]  /*1d50*/  PLOP3.LUT P0, PT, PT, PT, UP5, 0x80, 0x8 ;  /* 0x000000000008781c */ /* 0x014fe20003f0f058 */
[----:B-1----:R-:W-:Y:S01]  /*1d60*/  ULEA UR8, UR23, UR6, 0x3 ;  /* 0x0000000617087291 */ /* 0x002fe2000f8e18ff */
[----:B------:R-:W-:Y:S01]  /*1d70*/  SHF.L.U32 R2, R15, 0x1f, RZ ;  /* 0x0000001f0f027819 */ /* 0x000fe200000006ff */
[----:B------:R-:W-:-:S10]  /*1d80*/  UISETP.GT.AND UP0, UPT, UR7, UR5, UPT ;  /* 0x000000050700728c */ /* 0x000fd4000bf04270 */
[----:B------:R-:W-:Y:S01]  /*1d90*/  @!P0 SYNCS.ARRIVE.TRANS64.A1T0 RZ, [UR6+0x118], RZ ;  /* 0x000118ffffff89a7 */ /* 0x000fe20008100006 */
[----:B------:R1:W2:Y:S01]  /*1da0*/  SYNCS.PHASECHK.TRANS64.TRYWAIT P0, [UR8+0x68], R2 ;  /* 0x00006802ff0075a7 */ /* 0x0002a20008001108 */
[----:B------:R-:W-:Y:S05]  /*1db0*/  BRA.U !UP0, `(.L_x_33) ;  /* 0x0000000108bc7547 */ /* 0x000fea000b800000 */
[----:B------:R-:W-:Y:S01]  /*1dc0*/  UIADD3 UR26, UPT, UPT, UR24, UR25, URZ ;  /* 0x00000019181a7290 */ /* 0x000fe2000fffe0ff */
[----:B------:R-:W-:-:S11]  /*1dd0*/  UMOV UR27, UR23 ;  /* 0x00000017001b7c82 */ /* 0x000fd60008000000 */
.L_x_39:
[----:B------:R-:W-:Y:S01]  /*1de0*/  ULEA UR17, UR27, UR6, 0x3 ;  /* 0x000000061b117291 */ /* 0x000fe2000f8e18ff */
[----:B--2---:R-:W-:Y:S01]  /*1df0*/  @P5 MOV R3, 0x8000 ;  /* 0x0000800000035802 */ /* 0x004fe20000000f00 */
[----:B-12---:R-:W-:Y:S10]  /*1e00*/  @P0 BRA `(.L_x_34) ;  /* 0x00000000000c0947 */ /* 0x006ff40003800000 */
[----:B------:R-:W-:-:S04]  /*1e10*/  SHF.L.U32 R4, R15, 0x1f, RZ ;  /* 0x0000001f0f047819 */ /* 0x000fc800000006ff */
[----:B------:R-:W2:Y:S02]  /*1e20*/  SYNCS.PHASECHK.TRANS64.TRYWAIT P0, [UR17+0x68], R4 ;  /* 0x00006804ff0075a7 */ /* 0x000ea40008001111 */
[----:B--2---:R-:W-:Y:S05]  /*1e30*/  @!P0 BRA `(.L_x_35) ;  /* 0x0000007000d08947 */ /* 0x004fea0003800000 */
.L_x_34:
[----:B------:R2:W-:Y:S01]  /*1e40*/  @P5 SYNCS.ARRIVE.TRANS64 RZ, [UR17], R3 ;  /* 0x00000003ffff59a7 */ /* 0x0005e20008000011 */
[----:B------:R-:W-:-:S04]  /*1e50*/  ULOP3.LUT UR8, UR22, 0x2, URZ, 0xfc, !UPT ;  /* 0x0000000216087892 */ /* 0x000fc8000f8efcff */
[----:B------:R-:W-:-:S09]  /*1e60*/  UISETP.NE.AND UP0, UPT, UR8, 0x2, UPT ;  /* 0x000000020800788c */ /* 0x000fd2000bf05270 */
[----:B------:R-:W-:Y:S05]  /*1e70*/  BRA.U UP0, `(.L_x_36) ;  /* 0x0000000100047547 */ /* 0x000fea000b800000 */
[----:B------:R-:W-:Y:S05]  /*1e80*/  BPT.TRAP 0x1 ;  /* 0x000000040000795c */ /* 0x000fea0000300000 */
.L_x_36:
[----:B------:R-:W-:Y:S04]  /*1e90*/  BSSY.RECONVERGENT B0, `(.L_x_37) ;  /* 0x0000003000007945 */ /* 0x000fe80003800200 */
[----:B------:R-:W-:Y:S05]  /*1ea0*/  @!P4 BRA `(.L_x_38) ;  /* 0x000000000004c947 */ /* 0x000fea0003800000 */
[----:B------:R-:W-:Y:S05]  /*1eb0*/  BPT.TRAP 0x1 ;  /* 0x000000040000795c */ /* 0x000fea0000300000 */
.L_x_38:
[----:B------:R-:W-:Y:S05]  /*1ec0*/  BSYNC.RECONVERGENT B0 ;  /* 0x0000000000007941 */ /* 0x000fea0003800200 */
.L_x_37:
[----:B------:R-:W-:Y:S02]  /*1ed0*/  UIADD3 UR23, UPT, UPT, UR27, 0x1, URZ ;  /* 0x000000011b177890 */ /* 0x000fe4000fffe0ff */
[----:B------:R-:W-:Y:S02]  /*1ee0*/  UIADD3 UR32, UP1, UPT, UR14, 0x80, URZ ;  /* 0x000000800e207890 */ /* 0x000fe4000ff3e0ff */
[----:B------:R-:W-:Y:S02]  /*1ef0*/  UISETP.NE.AND UP0, UPT, UR23, 0xd, UPT ;  /* 0x0000000d1700788c */ /* 0x000fe4000bf05270 */
[----:B------:R-:W-:Y:S02]  /*1f00*/  USHF.L.U32 UR18, UR25, 0x6, URZ ;  /* 0x0000000619127899 */ /* 0x000fe400080006ff */
[----:B------:R-:W-:Y:S02]  /*1f10*/  USEL UR9, URZ, 0x1, UP0 ;  /* 0x00000001ff097887 */ /* 0x000fe40008000000 */
[----:B------:R-:W-:-:S02]  /*1f20*/  USEL UR23, UR23, URZ, UP0 ;  /* 0x000000ff17177287 */ /* 0x000fc40008000000 */
[----:B------:R-:W-:Y:S02]  /*1f30*/  UIADD3 UR30, UP0, UPT, UR14, 0x180, URZ ;  /* 0x000001800e1e7890 */ /* 0x000fe4000ff1e0ff */
[----:B------:R-:W-:Y:S01]  /*1f40*/  ULEA UR8, UR23, UR6, 0x3 ;  /* 0x0000000617087291 */ /* 0x000fe2000f8e18ff */
[----:B------:R-:W-:Y:S01]  /*1f50*/  LOP3.LUT R15, R15, UR9, RZ, 0x3c, !PT ;  /* 0x000000090f0f7c12 */ /* 0x000fe2000f8e3cff */
[----:B------:R-:W-:Y:S02]  /*1f60*/  ULOP3.LUT UR17, UR17, 0xfefffff8, URZ, 0xc0, !UPT ;  /* 0xfefffff811117892 */ /* 0x000fe4000f8ec0ff */
[----:B------:R-:W-:Y:S01]  /*1f70*/  UIADD3.X UR33, UPT, UPT, URZ, UR15, URZ, UP1, !UPT ;  /* 0x0000000fff217290 */ /* 0x000fe20008ffe4ff */
[----:B-1----:R-:W-:Y:S01]  /*1f80*/  SHF.L.U32 R2, R15, 0x1f, RZ ;  /* 0x0000001f0f027819 */ /* 0x002fe200000006ff */
[----:B------:R-:W-:Y:S01]  /*1f90*/  UIADD3.X UR31, UPT, UPT, URZ, UR15, URZ, UP0, !UPT ;  /* 0x0000000fff1f7290 */ /* 0x000fe200087fe4ff */
[----:B------:R-:W-:Y:S02]  /*1fa0*/  UMOV UR28, 0x0 ;  /* 0x00000000001c7882 */ /* 0x000fe40000000000 */
[----:B------:R4:W1:Y:S01]  /*1fb0*/  SYNCS.PHASECHK.TRANS64.TRYWAIT P0, [UR8+0x68], R2 ;  /* 0x00006802ff0075a7 */ /* 0x0008620008001108 */
[----:B------:R-:W-:Y:S01]  /*1fc0*/  ULEA UR8, UR27, UR6, 0xd ;  /* 0x000000061b087291 */ /* 0x000fe2000f8e68ff */
[----:B------:R-:W-:Y:S01]  /*1fd0*/  UMOV UR29, 0x10000000 ;  /* 0x10000000001d7882 */ /* 0x000fe20000000000 */
[----:B------:R-:W-:-:S02]  /*1fe0*/  UMOV UR19, UR35 ;  /* 0x0000002300137c82 */ /* 0x000fc40008000000 */
[----:B------:R-:W-:Y:S02]  /*1ff0*/  UIADD3 UR16, UPT, UPT, UR8, 0x4300, URZ ;  /* 0x0000430008107890 */ /* 0x000fe4000fffe0ff */
[----:B------:R-:W-:Y:S01]  /*2000*/  UIADD3 UR8, UPT, UPT, UR8, 0x1e300, URZ ;  /* 0x0001e30008087890 */ /* 0x000fe2000fffe0ff */
[----:B------:R-:W-:Y:S01]  /*2010*/  UMOV UR20, UR36 ;  /* 0x0000002400147c82 */ /* 0x000fe20008000000 */
[----:B------:R-:W-:Y:S01]  /*2020*/  UMOV UR12, UR36 ;  /* 0x00000024000c7c82 */ /* 0x000fe20008000000 */
[----:B------:R-:W-:Y:S01]  /*2030*/  UMOV UR9, UR17 ;  /* 0x0000001100097c82 */ /* 0x000fe20008000000 */
[----:B------:R-:W-:Y:S01]  /*2040*/  UMOV UR10, UR18 ;  /* 0x00000012000a7c82 */ /* 0x000fe20008000000 */
[----:B------:R-:W-:Y:S02]  /*2050*/  UIADD3 UR25, UPT, UPT, UR25, 0x1, URZ ;  /* 0x0000000119197890 */ /* 0x000fe4000fffe0ff */
[----:B------:R4:W-:Y:S01]  /*2060*/  UTMALDG.3D.2CTA [UR16], [UR32], desc[UR28] ;  /* 0x00001c10200075b4 */ /* 0x0009e20008211000 */
[----:B------:R-:W-:Y:S01]  /*2070*/  UMOV UR27, UR23 ;  /* 0x00000017001b7c82 */ /* 0x000fe20008000000 */
[----:B------:R-:W-:Y:S01]  /*2080*/  UISETP.NE.AND UP0, UPT, UR25, UR26, UPT ;  /* 0x0000001a1900728c */ /* 0x000fe2000bf05270 */
[----:B------:R4:W-:Y:S08]  /*2090*/  UTMALDG.3D.2CTA [UR8], [UR30], desc[UR28] ;  /* 0x00001c081e0075b4 */ /* 0x0009f00008211000 */
[----:B----4-:R-:W-:Y:S05]  /*20a0*/  BRA.U UP0, `(.L_x_39) ;  /* 0xfffffffd004c7547 */ /* 0x010fea000b83ffff */
.L_x_33:
[C---:B-1----:R-:W-:Y:S01]  /*20b0*/  LEA R2, R14.reuse, UR6, 0x3 ;  /* 0x000000060e027c11 */ /* 0x042fe2000f8e18ff */
[----:B------:R-:W-:Y:S01]  /*20c0*/  NOP ;  /* 0x0000000000007918 */ /* 0x000fe20000000000 */
[----:B--2---:R-:W-:Y:S02]  /*20d0*/  SHF.L.U32 R3, R13, 0x1f, RZ ;  /* 0x0000001f0d037819 */ /* 0x004fe400000006ff */
[----:B------:R-:W-:Y:S02]  /*20e0*/  LEA R4, R14, UR6, 0x4 ;  /* 0x000000060e047c11 */ /* 0x000fe4000f8e20ff */
[----:B------:R-:W1:Y:S02]  /*20f0*/  SYNCS.PHASECHK.TRANS64.TRYWAIT P0, [R2+URZ+0x120], R3 ;  /* 0x00012003020075a7 */ /* 0x000e6400080011ff */
[----:B-1----:R-:W-:Y:S05]  /*2100*/  @!P0 BRA `(.L_x_40) ;  /* 0x0000007000348947 */ /* 0x002fea0003800000 */
.L_x_147:
[----:B------:R-:W2:Y:S01]  /*2110*/  LDS.128 R4, [R4+0x1b0] ;  /* 0x0001b00004047984 */ /* 0x000ea20000000c00 */
[----:B------:R-:W-:Y:S01]  /*2120*/  ISETP.GE.AND P0, PT, R34, 0x1, PT ;  /* 0x000000012200780c */ /* 0x000fe20003f06270 */
[----:B-1----:R-:W-:Y:S01]  /*2130*/  VIADD R2, R2, 0x130 ;  /* 0x0000013002027836 */ /* 0x002fe20000000000 */
[----:B------:R-:W-:Y:S01]  /*2140*/  @!PT LDS RZ, [RZ] ;  /* 0x00000000fffff984 */ /* 0x000fe20000000800 */
[----:B------:R-:W-:Y:S01]  /*2150*/  @!PT LDS RZ, [RZ] ;  /* 0x00000000fffff984 */ /* 0x000fe20000000800 */
[----:B------:R-:W-:Y:S01]  /*2160*/  @!PT LDS RZ, [RZ] ;  /* 0x00000000fffff984 */ /* 0x000fe20000000800 */
[----:B------:R-:W-:Y:S01]  /*2170*/  @!PT LDS RZ, [RZ] ;  /* 0x00000000fffff984 */ /* 0x000fe20000000800 */
[----:B------:R1:W-:Y:S06]  /*2180*/  MEMBAR.ALL.CTA ;  /* 0x0000000000007992 */ /* 0x0003ec0000008000 */
[----:B-1----:R-:W1:Y:S01]  /*2190*/  FENCE.VIEW.ASYNC.S ;  /* 0x00000000000073c6 */ /* 0x002e620000000000 */
[----:B------:R-:W-:-:S04]  /*21a0*/  PRMT R2, RZ, 0x654, R2 ;  /* 0x00000654ff027816 */ /* 0x000fc80000000002 */
[----:B-1----:R1:W-:Y:S01]  /*21b0*/  SYNCS.ARRIVE.TRANS64.RED.A1T0 RZ, [R2+URZ], RZ ;  /* 0x000000ff02ff79a7 */ /* 0x0023e200081004ff */
[----:B--2---:R-:W-:-:S13]  /*21c0*/  LOP3.LUT P2, RZ, R6, 0x1, RZ, 0xc0, !PT ;  /* 0x0000000106ff7812 */ /* 0x004fda000784c0ff */
[----:B------:R-:W-:Y:S01]  /*21d0*/  @P2 SHF.R.U32.HI R3, RZ, 0x10, R5 ;  /* 0x00000010ff032819 */ /* 0x000fe20000011605 */
[----:B------:R-:W-:Y:S01]  /*21e0*/  VOTEU.ANY UP0, P2 ;  /* 0x0000000000ff7886 */ /* 0x000fe20001000100 */
[----:B------:R-:W-:Y:S02]  /*21f0*/  @P2 MOV R10, R4 ;  /* 0x00000004000a2202 */ /* 0x000fe40000000f00 */
[----:B------:R-:W-:Y:S02]  /*2200*/  @P2 R2UR.BROADCAST UR8, R3 ;  /* 0x00000000030822ca */ /* 0x000fe400008e0000 */
[----:B------:R-:W-:-:S11]  /*2210*/  @P2 LOP3.LUT R9, R5, 0xffff, RZ, 0xc0, !PT ;  /* 0x0000ffff05092812 */ /* 0x000fd600078ec0ff */
[----:B------:R-:W-:Y:S01]  /*2220*/  @UP0 UMOV UR36, UR8 ;  /* 0x0000000800240c82 */ /* 0x000fe20008000000 */
[----:B-1----:R-:W-:Y:S05]  /*2230*/  @!P0 BRA `(.L_x_41) ;  /* 0x0000000000b88947 */ /* 0x002fea0003800000 */
[----:B------:R-:W3:Y:S01]  /*2240*/  LDC.64 R4, c[0x0][0xb18] ;  /* 0x0002c600ff047b82 */ /* 0x000ee20000000a00 */
[----:B------:R-:W-:-:S07]  /*2250*/  ISETP.NE.AND P3, PT, R34, 0x1, PT ;  /* 0x000000012200780c */ /* 0x000fce0003f65270 */
[----:B------:R-:W1:Y:S08]  /*2260*/  LDC.64 R6, c[0x0][0xb10] ;  /* 0x0002c400ff067b82 */ /* 0x000e700000000a00 */
[----:B------:R-:W2:Y:S08]  /*2270*/  LDC R17, c[0x0][0xb20] ;  /* 0x0002c800ff117b82 */ /* 0x000eb00000000800 */
[----:B------:R-:W4:Y:S01]  /*2280*/  LDC R18, c[0x0][0xb0c] ;  /* 0x0002c300ff127b82 */ /* 0x000f220000000800 */
[----:B---3--:R-:W-:Y:S01]  /*2290*/  IMAD.HI.U32 R20, R0, R5, RZ ;  /* 0x0000000500147227 */ /* 0x008fe200078e00ff */
[----:B------:R-:W-:-:S03]  /*22a0*/  ISETP.NE.AND P0, PT, R4, 0x1, PT ;  /* 0x000000010400780c */ /* 0x000fc60003f05270 */
[----:B------:R-:W-:-:S03]  /*22b0*/  IMAD.HI.U32 R5, R9, R5, RZ ;  /* 0x0000000509057227 */ /* 0x000fc600078e00ff */
[----:B------:R-:W3:Y:S01]  /*22c0*/  LDC.64 R2, c[0x0][0xb28] ;  /* 0x0002ca00ff027b82 */ /* 0x000ee20000000a00 */
[----:B-1----:R-:W-:-:S04]  /*22d0*/  IMAD.HI.U32 R21, R8, R6, RZ ;  /* 0x0000000608157227 */ /* 0x002fc800078e00ff */
[----:B------:R-:W-:Y:S01]  /*22e0*/  IMAD.HI.U32 R22, R10, R6, RZ ;  /* 0x000000060a167227 */ /* 0x000fe200078e00ff */
[----:B------:R-:W-:Y:S02]  /*22f0*/  SHF.R.U32.HI R21, RZ, R7, R21 ;  /* 0x00000007ff157219 */ /* 0x000fe40000011615 */
[-C--:B--2---:R-:W-:Y:S02]  /*2300*/  SHF.R.U32.HI R20, RZ, R17.reuse, R20 ;  /* 0x00000011ff147219 */ /* 0x084fe40000011614 */
[----:B------:R-:W-:Y:S02]  /*2310*/  SHF.R.U32.HI R5, RZ, R17, R5 ;  /* 0x00000011ff057219 */ /* 0x000fe40000011605 */
[----:B------:R-:W-:Y:S02]  /*2320*/  SEL R20, R0, R20, !P0 ;  /* 0x0000001400147207 */ /* 0x000fe40004000000 */
[----:B------:R-:W-:Y:S02]  /*2330*/  SHF.R.U32.HI R22, RZ, R7, R22 ;  /* 0x00000007ff167219 */ /* 0x000fe40000011616 */
[----:B----4-:R-:W-:-:S02]  /*2340*/  ISETP.NE.AND P1, PT, R18, 0x1, PT ;  /* 0x000000011200780c */ /* 0x010fc40003f25270 */
[----:B------:R-:W-:Y:S02]  /*2350*/  SEL R5, R9, R5, !P0 ;  /* 0x0000000509057207 */ /* 0x000fe40004000000 */
[----:B------:R-:W-:Y:S02]  /*2360*/  SEL R21, R8, R21, !P1 ;  /* 0x0000001508157207 */ /* 0x000fe40004800000 */
[----:B------:R-:W-:Y:S01]  /*2370*/  SEL R22, R10, R22, !P1 ;  /* 0x000000160a167207 */ /* 0x000fe20004800000 */
[----:B---3--:R-:W-:-:S04]  /*2380*/  IMAD.HI.U32 R19, R20, R2, RZ ;  /* 0x0000000214137227 */ /* 0x008fc800078e00ff */
        /* <DEDUP_REMOVED lines=10> */
[----:B------:R-:W-:-:S04]  /*2430*/  @!P0 IMAD.HI.U32 R7, R22, R2, RZ ;  /* 0x0000000216078227 */ /* 0x000fc800078e00ff */
[----:B------:R-:W-:Y:S01]  /*2440*/  IMAD.MOV R2, RZ, RZ, -R6 ;  /* 0x000000ffff027224 */ /* 0x000fe200078e0a06 */
[----:B------:R-:W-:Y:S02]  /*2450*/  @!P0 SHF.R.U32.HI R3, RZ, R3, R7 ;  /* 0x00000003ff038219 */ /* 0x000fe40000011607 */
[----:B------:R-:W-:Y:S01]  /*2460*/  IADD3 R7, PT, PT, -R5, RZ, RZ ;  /* 0x000000ff05077210 */ /* 0x000fe20007ffe1ff */
[----:B------:R-:W-:Y:S01]  /*2470*/  IMAD R2, R34, R2, R5 ;  /* 0x0000000222027224 */ /* 0x000fe200078e0205 */
        /* <DEDUP_REMOVED lines=10> */
.L_x_41:
[----:B------:R-:W1:Y:S02]  /*2520*/  LDCU UR8, c[0x0][0xb30] ;  /* 0x00016600ff0877ac */ /* 0x000e640008000800 */
[----:B-1----:R-:W-:-:S09]  /*2530*/  UISETP.NE.AND UP0, UPT, UR8, 0x1, UPT ;  /* 0x000000010800788c */ /* 0x002fd2000bf05270 */
[----:B------:R-:W-:Y:S05]  /*2540*/  BRA.U UP0, `(.L_x_42) ;  /* 0x0000000100407547 */ /* 0x000fea000b800000 */
[----:B------:R-:W1:Y:S08]  /*2550*/  LDC.64 R4, c[0x0][0xb10] ;  /* 0x0002c400ff047b82 */ /* 0x000e700000000a00 */
[----:B------:R-:W2:Y:S08]  /*2560*/  LDC.64 R2, c[0x0][0xb18] ;  /* 0x0002c600ff027b82 */ /* 0x000eb00000000a00 */
[----:B------:R-:W4:Y:S08]  /*2570*/  LDC R6, c[0x0][0xb20] ;  /* 0x0002c800ff067b82 */ /* 0x000f300000000800 */
[----:B------:R-:W3:Y:S01]  /*2580*/  LDC R7, c[0x0][0xb0c] ;  /* 0x0002c300ff077b82 */ /* 0x000ee20000000800 */
[----:B-1----:R-:W-:-:S05]  /*2590*/  IMAD.HI.U32 R4, R10, R4, RZ ;  /* 0x000000040a047227 */ /* 0x002fca00078e00ff */
[----:B------:R-:W-:Y:S01]  /*25a0*/  SHF.R.U32.HI R4, RZ, R5, R4 ;  /* 0x00000005ff047219 */ /* 0x000fe20000011604 */
[----:B--2---:R-:W-:Y:S01]  /*25b0*/  IMAD.HI.U32 R3, R9, R3, RZ ;  /* 0x0000000309037227 */ /* 0x004fe200078e00ff */
[----:B------:R-:W-:-:S04]  /*25c0*/  ISETP.NE.AND P0, PT, R2, 0x1, PT ;  /* 0x000000010200780c */ /* 0x000fc80003f05270 */
[----:B----4-:R-:W-:-:S04]  /*25d0*/  SHF.R.U32.HI R3, RZ, R6, R3 ;  /* 0x00000006ff037219 */ /* 0x010fc80000011603 */
[----:B------:R-:W-:Y:S02]  /*25e0*/  SEL R3, R9, R3, !P0 ;  /* 0x0000000309037207 */ /* 0x000fe40004000000 */
[----:B---3--:R-:W-:-:S04]  /*25f0*/  ISETP.NE.AND P1, PT, R7, 0x1, PT ;  /* 0x000000010700780c */ /* 0x008fc80003f25270 */
[----:B------:R-:W-:-:S05]  /*2600*/  SEL R4, R10, R4, !P1 ;  /* 0x000000040a047207 */ /* 0x000fca0004800000 */
[----:B------:R-:W-:Y:S02]  /*2610*/  IMAD.IADD R5, R3, 0x1, -R4 ;  /* 0x0000000103057824 */ /* 0x000fe400078e0a04 */
[----:B------:R-:W-:Y:S02]  /*2620*/  IMAD.IADD R3, R4, 0x1, -R3 ;  /* 0x0000000104037824 */ /* 0x000fe400078e0a03 */
[----:B------:R-:W-:Y:S02]  /*2630*/  IMAD R10, R5, R7, R10 ;  /* 0x00000007050a7224 */ /* 0x000fe400078e020a */
[----:B------:R-:W-:-:S07]  /*2640*/  IMAD R9, R3, R2, R9 ;  /* 0x0000000203097224 */ /* 0x000fce00078e0209 */
.L_x_42:
[----:B------:R-:W-:Y:S01]  /*2650*/  VIADD R14, R14, 0x1 ;  /* 0x000000010e0e7836 */ /* 0x000fe20000000000 */
[----:B------:R-:W-:Y:S01]  /*2660*/  UPLOP3.LUT UP5, UPT, UPT, UPT, UPT, 0x80, 0x8 ;  /* 0x000000000008789c */ /* 0x000fe20003faf070 */
[----:B------:R-:W-:Y:S02]  /*2670*/  IMAD.IADD R23, R10, 0x1, R55 ;  /* 0x000000010a177824 */ /* 0x000fe400078e0237 */
[----:B------:R-:W-:Y:S01]  /*2680*/  IMAD.IADD R22, R9, 0x1, R54 ;  /* 0x0000000109167824 */ /* 0x000fe200078e0236 */
[----:B------:R-:W-:-:S04]  /*2690*/  ISETP.NE.AND P0, PT, R14, 0x2, PT ;  /* 0x000000020e00780c */ /* 0x000fc80003f05270 */
[----:B------:R-:W-:Y:S02]  /*26a0*/  SEL R2, RZ, 0x1, P0 ;  /* 0x00000001ff027807 */ /* 0x000fe40000000000 */
[----:B------:R-:W-:Y:S02]  /*26b0*/  SEL R14, R14, RZ, P0 ;  /* 0x000000ff0e0e7207 */ /* 0x000fe40000000000 */
[----:B------:R-:W-:Y:S01]  /*26c0*/  LOP3.LUT R13, R13, R2, RZ, 0x3c, !PT ;  /* 0x000000020d0d7212 */ /* 0x000fe200078e3cff */
[----:B------:R-:W-:Y:S06]  /*26d0*/  @P2 BRA `(.L_x_43) ;  /* 0xfffffff000602947 */ /* 0x000fec000383ffff */
[----:B------:R-:W-:Y:S01]  /*26e0*/  UIADD3 UR6, UPT, UPT, UR6, 0x68, URZ ;  /* 0x0000006806067890 */ /* 0x000fe2000fffe0ff */
[----:B------:R-:W-:-:S03]  /*26f0*/  SHF.L.U32 R2, R15, 0x1f, RZ ;  /* 0x0000001f0f027819 */ /* 0x000fc600000006ff */
[----:B------:R-:W-:-:S09]  /*2700*/  ULEA UR4, UR23, UR6, 0x3 ;  /* 0x0000000617047291 */ /* 0x000fd2000f8e18ff */
[----:B------:R-:W1:Y:S02]  /*2710*/  SYNCS.PHASECHK.TRANS64.TRYWAIT P0, [UR4], R2 ;  /* 0x00000002ff0075a7 */ /* 0x000e640008001104 */
[----:B-1----:R-:W-:Y:S05]  /*2720*/  @!P0 BRA `(.L_x_44) ;  /* 0x0000006800c08947 */ /* 0x002fea0003800000 */
.L_x_149:
[----:B------:R-:W-:-:S04]  /*2730*/  UIADD3 UR5, UPT, UPT, UR23, 0x1, URZ ;  /* 0x0000000117057890 */ /* 0x000fc8000fffe0ff */
[----:B------:R-:W-:-:S04]  /*2740*/  UISETP.NE.AND UP0, UPT, UR5, 0xd, UPT ;  /* 0x0000000d0500788c */ /* 0x000fc8000bf05270 */
[----:B------:R-:W-:Y:S02]  /*2750*/  USEL UR7, URZ, 0x1, UP0 ;  /* 0x00000001ff077887 */ /* 0x000fe40008000000 */
[----:B------:R-:W-:-:S04]  /*2760*/  USEL UR5, UR5, URZ, UP0 ;  /* 0x000000ff05057287 */ /* 0x000fc80008000000 */
[----:B------:R-:W-:Y:S01]  /*2770*/  ULEA UR4, UR5, UR6, 0x3 ;  /* 0x0000000605047291 */ /* 0x000fe2000f8e18ff */
[----:B-1----:R-:W-:-:S04]  /*2780*/  LOP3.LUT R2, R15, UR7, RZ, 0x3c, !PT ;  /* 0x000000070f027c12 */ /* 0x002fc8000f8e3cff */
[----:B------:R-:W-:-:S04]  /*2790*/  SHF.L.U32 R3, R2, 0x1f, RZ ;  /* 0x0000001f02037819 */ /* 0x000fc800000006ff */
[----:B------:R-:W1:Y:S02]  /*27a0*/  SYNCS.PHASECHK.TRANS64.TRYWAIT P0, [UR4], R3 ;  /* 0x00000003ff0075a7 */ /* 0x000e640008001104 */
[----:B-1----:R-:W-:Y:S05]  /*27b0*/  @!P0 BRA `(.L_x_45) ;  /* 0x0000006800b48947 */ /* 0x002fea0003800000 */
.L_x_151:
[----:B------:R-:W-:-:S04]  /*27c0*/  UIADD3 UR5, UPT, UPT, UR5, 0x1, URZ ;  /* 0x0000000105057890 */ /* 0x000fc8000fffe0ff */
[----:B------:R-:W-:-:S04]  /*27d0*/  UISETP.NE.AND UP0, UPT, UR5, 0xd, UPT ;  /* 0x0000000d0500788c */ /* 0x000fc8000bf05270 */
[----:B------:R-:W-:Y:S02]  /*27e0*/  USEL UR7, URZ, 0x1, UP0 ;  /* 0x00000001ff077887 */ /* 0x000fe40008000000 */
[----:B------:R-:W-:-:S04]  /*27f0*/  USEL UR5, UR5, URZ, UP0 ;  /* 0x000000ff05057287 */ /* 0x000fc80008000000 */
[----:B------:R-:W-:Y:S01]  /*2800*/  ULEA UR4, UR5, UR6, 0x3 ;  /* 0x0000000605047291 */ /* 0x000fe2000f8e18ff */
[----:B------:R-:W-:-:S04]  /*2810*/  LOP3.LUT R2, R2, UR7, RZ, 0x3c, !PT ;  /* 0x0000000702027c12 */ /* 0x000fc8000f8e3cff */
[----:B-1----:R-:W-:-:S04]  /*2820*/  SHF.L.U32 R3, R2, 0x1f, RZ ;  /* 0x0000001f02037819 */ /* 0x002fc800000006ff */
[----:B------:R-:W1:Y:S02]  /*2830*/  SYNCS.PHASECHK.TRANS64.TRYWAIT P0, [UR4], R3 ;  /* 0x00000003ff0075a7 */ /* 0x000e640008001104 */
[----:B-1----:R-:W-:Y:S05]  /*2840*/  @!P0 BRA `(.L_x_46) ;  /* 0x0000006800a88947 */ /* 0x002fea0003800000 */
.L_x_153:
        /* <DEDUP_REMOVED lines=9> */
.L_x_155:
        /* <DEDUP_REMOVED lines=9> */
.L_x_157:
        /* <DEDUP_REMOVED lines=9> */
.L_x_159:
        /* <DEDUP_REMOVED lines=9> */
.L_x_161:
        /* <DEDUP_REMOVED lines=9> */
.L_x_163:
        /* <DEDUP_REMOVED lines=9> */
.L_x_165:
        /* <DEDUP_REMOVED lines=9> */
.L_x_167:
        /* <DEDUP_REMOVED lines=9> */
.L_x_169:
        /* <DEDUP_REMOVED lines=9> */
.L_x_171:
[----:B------:R-:W-:-:S04]  /*2d60*/  UIADD3 UR5, UPT, UPT, UR5, 0x1, URZ ;  /* 0x0000000105057890 */ /* 0x000fc8000fffe0ff */
[----:B------:R-:W-:-:S04]  /*2d70*/  UISETP.NE.AND UP0, UPT, UR5, 0xd, UPT ;  /* 0x0000000d0500788c */ /* 0x000fc8000bf05270 */
[----:B------:R-:W-:Y:S02]  /*2d80*/  USEL UR4, URZ, 0x1, UP0 ;  /* 0x00000001ff047887 */ /* 0x000fe40008000000 */
[----:B------:R-:W-:-:S04]  /*2d90*/  USEL UR5, UR5, URZ, UP0 ;  /* 0x000000ff05057287 */ /* 0x000fc80008000000 */
[----:B------:R-:W-:Y:S01]  /*2da0*/  ULEA UR5, UR5, UR6, 0x3 ;  /* 0x0000000605057291 */ /* 0x000fe2000f8e18ff */
[----:B------:R-:W-:-:S04]  /*2db0*/  LOP3.LUT R2, R2, UR4, RZ, 0x3c, !PT ;  /* 0x0000000402027c12 */ /* 0x000fc8000f8e3cff */
[----:B------:R-:W-:Y:S01]  /*2dc0*/  SHF.L.U32 R2, R2, 0x1f, RZ ;  /* 0x0000001f02027819 */ /* 0x000fe200000006ff */
[----:B-1-3--:R-:W-:-:S07]  /*2dd0*/  IMAD.U32 R0, RZ, RZ, UR5 ;  /* 0x00000005ff007e24 */ /* 0x00afce000f8e00ff */
.L_x_56:
[----:B-1----:R1:W2:Y:S02]  /*2de0*/  SYNCS.PHASECHK.TRANS64.TRYWAIT P0, [R0+URZ], R2 ;  /* 0x00000002000075a7 */ /* 0x0022a400080011ff */
[----:B--2---:R-:W-:Y:S05]  /*2df0*/  @!P0 NANOSLEEP.SYNCS 0x989680 ;  /* 0x009896800000895d */ /* 0x004fea0003900000 */
[----:B------:R-:W2:Y:S02]  /*2e00*/  @!P0 SYNCS.PHASECHK.TRANS64 P0, [R0+URZ], R2 ;  /* 0x00000002000085a7 */ /* 0x000ea400080010ff */
[----:B--2---:R-:W-:Y:S05]  /*2e10*/  @P0 EXIT ;  /* 0x000000000000094d */ /* 0x004fea0003800000 */
[----:B------:R-:W-:Y:S05]  /*2e20*/  BRA `(.L_x_56) ;  /* 0xfffffffc00ec7947 */ /* 0x000fea000383ffff */
.L_x_23:
[----:B------:R-:W-:-:S04]  /*2e30*/  UISETP.NE.AND UP1, UPT, UR37, URZ, UPT ;  /* 0x000000ff2500728c */ /* 0x000fc8000bf25270 */
[----:B------:R-:W-:-:S09]  /*2e40*/  UISETP.NE.OR UP1, UPT, UR10, 0x1, UP1 ;  /* 0x000000010a00788c */ /* 0x000fd20008f25670 */
[----:B------:R-:W-:Y:S05]  /*2e50*/  BRA.U UP1, `(.L_x_57) ;  /* 0x00000005014c7547 */ /* 0x000fea000b800000 */
[----:B------:R-:W-:Y:S01]  /*2e60*/  HFMA2 R11, -RZ, RZ, 0, 0 ;  /* 0x00000000ff0b7431 */ /* 0x000fe200000001ff */
[----:B------:R-:W-:Y:S01]  /*2e70*/  ISETP.GE.U32.AND P2, PT, R10, 0x2, PT ;  /* 0x000000020a00780c */ /* 0x000fe20003f46070 */
[----:B------:R-:W-:Y:S01]  /*2e80*/  IMAD.MOV.U32 R12, RZ, RZ, 0x1 ;  /* 0x00000001ff0c7424 */ /* 0x000fe200078e00ff */
[----:B------:R-:W-:Y:S01]  /*2e90*/  CS2R R8, SRZ ;  /* 0x0000000000087805 */ /* 0x000fe2000001ff00 */
[----:B------:R-:W-:Y:S01]  /*2ea0*/  IMAD.MOV.U32 R3, RZ, RZ, RZ ;  /* 0x000000ffff037224 */ /* 0x000fe200078e00ff */
[----:B------:R-:W-:Y:S01]  /*2eb0*/  UMOV UR4, 0x400 ;  /* 0x0000040000047882 */ /* 0x000fe20000000000 */
[----:B------:R-:W-:Y:S01]  /*2ec0*/  UMOV UR6, URZ ;  /* 0x000000ff00067c82 */ /* 0x000fe20008000000 */
[----:B------:R-:W-:-:S12]  /*2ed0*/  ULEA UR37, UR37, UR4, 0x18 ;  /* 0x0000000425257291 */ /* 0x000fd8000f8ec0ff */
.L_x_61:
[----:B------:R-:W-:Y:S02]  /*2ee0*/  LEA R0, R3, UR37, 0x3 ;  /* 0x0000002503007c11 */ /* 0x000fe4000f8e18ff */
[----:B------:R-:W-:-:S03]  /*2ef0*/  SHF.L.U32 R4, R8, 0x1f, RZ ;  /* 0x0000001f08047819 */ /* 0x000fc600000006ff */
[----:B------:R-:W-:Y:S01]  /*2f00*/  VIADD R5, R0, 0x190 ;  /* 0x0000019000057836 */ /* 0x000fe20000000000 */
[----:B------:R-:W1:Y:S02]  /*2f10*/  SYNCS.PHASECHK.TRANS64.TRYWAIT P0, [R0+URZ+0x180], R4 ;  /* 0x00018004000075a7 */ /* 0x000e6400080011ff */
[----:B-1----:R-:W-:Y:S05]  /*2f20*/  @!P0 BRA `(.L_x_58) ;  /* 0x0000006400e08947 */ /* 0x002fea0003800000 */
.L_x_172:
[----:B------:R-:W-:Y:S01]  /*2f30*/  ULEA UR5, UR6, UR37, 0x3 ;  /* 0x0000002506057291 */ /* 0x000fe2000f8e18ff */
[----:B-1----:R-:W-:Y:S01]  /*2f40*/  PRMT R0, RZ, 0x654, R5 ;  /* 0x00000654ff007816 */ /* 0x002fe20000000005 */
[----:B------:R-:W-:Y:S01]  /*2f50*/  @!P2 IMAD.MOV.U32 R4, RZ, RZ, 0x10 ;  /* 0x00000010ff04a424 */ /* 0x000fe200078e00ff */
[----:B------:R-:W-:Y:S01]  /*2f60*/  SHF.L.U32 R5, R12, 0x1f, RZ ;  /* 0x0000001f0c057819 */ /* 0x000fe200000006ff */
[----:B------:R-:W-:Y:S01]  /*2f70*/  UIADD3 UR4, UPT, UPT, UR5, 0x120, URZ ;  /* 0x0000012005047890 */ /* 0x000fe2000fffe0ff */
[----:B------:R1:W-:Y:S05]  /*2f80*/  SYNCS.ARRIVE.TRANS64.RED.A1T0 RZ, [R0+URZ], RZ ;  /* 0x000000ff00ff79a7 */ /* 0x0003ea00081004ff */
[----:B------:R-:W-:Y:S01]  /*2f90*/  IMAD.U32 R6, RZ, RZ, UR4 ;  /* 0x00000004ff067e24 */ /* 0x000fe2000f8e00ff */
[----:B------:R-:W2:Y:S04]  /*2fa0*/  SYNCS.PHASECHK.TRANS64.TRYWAIT P0, [UR5+0x130], R5 ;  /* 0x00013005ff0075a7 */ /* 0x000ea80008001105 */
[----:B------:R-:W-:Y:S01]  /*2fb0*/  PRMT R6, R10, 0x654, R6 ;  /* 0x000006540a067816 */ /* 0x000fe20000000006 */
[----:B-12---:R-:W-:Y:S06]  /*2fc0*/  @!P0 BRA `(.L_x_59) ;  /* 0x0000006400cc8947 */ /* 0x006fec0003800000 */
.L_x_174:
[----:B------:R-:W-:Y:S01]  /*2fd0*/  ULEA UR4, UR6, UR37, 0x4 ;  /* 0x0000002506047291 */ /* 0x000fe2000f8e20ff */
[----:B------:R-:W-:Y:S01]  /*2fe0*/  SEL R2, R6, R2, !P2 ;  /* 0x0000000206027207 */ /* 0x000fe20005000000 */
[----:B------:R-:W-:Y:S01]  /*2ff0*/  UIADD3 UR5, UPT, UPT, UR5, 0x120, URZ ;  /* 0x0000012005057890 */ /* 0x000fe2000fffe0ff */
[----:B-1----:R-:W-:Y:S01]  /*3000*/  LEA R0, R11, UR37, 0x3 ;  /* 0x000000250b007c11 */ /* 0x002fe2000f8e18ff */
[----:B------:R-:W-:Y:S01]  /*3010*/  UIADD3 UR4, UPT, UPT, UR4, 0x1b0, URZ ;  /* 0x000001b004047890 */ /* 0x000fe2000fffe0ff */
[----:B------:R1:W-:Y:S01]  /*3020*/  @!P2 SYNCS.ARRIVE.TRANS64.RED RZ, [R2+URZ], R4 ;  /* 0x0000000402ffa9a7 */ /* 0x0003e200080004ff */
[----:B------:R-:W-:Y:S01]  /*3030*/  UIADD3 UR6, UPT, UPT, UR6, 0x1, URZ ;  /* 0x0000000106067890 */ /* 0x000fe2000fffe0ff */
[----:B------:R-:W-:-:S03]  /*3040*/  VIADD R3, R3, 0x1 ;  /* 0x0000000103037836 */ /* 0x000fc60000000000 */
[----:B------:R-:W-:Y:S02]  /*3050*/  UISETP.NE.AND UP0, UPT, UR6, 0x2, UPT ;  /* 0x000000020600788c */ /* 0x000fe4000bf05270 */
[----:B------:R-:W-:Y:S01]  /*3060*/  ISETP.NE.AND P0, PT, R3, 0x2, PT ;  /* 0x000000020300780c */ /* 0x000fe20003f05270 */
[----:B------:R-:W-:Y:S06]  /*3070*/  UGETNEXTWORKID.BROADCAST [UR4], [UR5] ;  /* 0x00000000040073ca */ /* 0x000fec0008000100 */
[----:B------:R-:W-:Y:S02]  /*3080*/  USEL UR4, URZ, 0x1, UP0 ;  /* 0x00000001ff047887 */ /* 0x000fe40008000000 */
[----:B------:R-:W-:-:S04]  /*3090*/  USEL UR6, UR6, URZ, UP0 ;  /* 0x000000ff06067287 */ /* 0x000fc80008000000 */
[----:B------:R-:W-:Y:S02]  /*30a0*/  LOP3.LUT R12, R12, UR4, RZ, 0x3c, !PT ;  /* 0x000000040c0c7c12 */ /* 0x000fe4000f8e3cff */
[----:B-1----:R-:W-:-:S04]  /*30b0*/  SHF.L.U32 R4, R9, 0x1f, RZ ;  /* 0x0000001f09047819 */ /* 0x002fc800000006ff */
[----:B------:R-:W1:Y:S02]  /*30c0*/  SYNCS.PHASECHK.TRANS64.TRYWAIT P1, [R0+URZ+0x120], R4 ;  /* 0x00012004000075a7 */ /* 0x000e6400080211ff */
[----:B-1----:R-:W-:Y:S05]  /*30d0*/  @!P1 BRA `(.L_x_60) ;  /* 0x0000006400a09947 */ /* 0x002fea0003800000 */
.L_x_175:
[----:B-1----:R-:W-:Y:S01]  /*30e0*/  LEA R4, R11, UR37, 0x4 ;  /* 0x000000250b047c11 */ /* 0x002fe2000f8e20ff */
[----:B------:R-:W-:Y:S01]  /*30f0*/  VIADD R0, R0, 0x130 ;  /* 0x0000013000007836 */ /* 0x000fe20000000000 */
[----:B------:R-:W-:Y:S01]  /*3100*/  SEL R3, R3, RZ, P0 ;  /* 0x000000ff03037207 */ /* 0x000fe20000000000 */
[----:B------:R-:W-:-:S03]  /*3110*/  VIADD R11, R11, 0x1 ;  /* 0x000000010b0b7836 */ /* 0x000fc60000000000 */
[----:B------:R-:W1:Y:S01]  /*3120*/  LDS.128 R4, [R4+0x1b0] ;  /* 0x0001b00004047984 */ /* 0x000e620000000c00 */
[----:B------:R-:W-:Y:S02]  /*3130*/  PRMT R0, RZ, 0x654, R0 ;  /* 0x00000654ff007816 */ /* 0x000fe40000000000 */
[C---:B------:R-:W-:Y:S01]  /*3140*/  ISETP.NE.AND P1, PT, R11.reuse, 0x2, PT ;  /* 0x000000020b00780c */ /* 0x040fe20003f25270 */
[----:B------:R-:W-:Y:S01]  /*3150*/  @!PT LDS RZ, [RZ] ;  /* 0x00000000fffff984 */ /* 0x000fe20000000800 */
[----:B------:R-:W-:Y:S01]  /*3160*/  @!PT LDS RZ, [RZ] ;  /* 0x00000000fffff984 */ /* 0x000fe20000000800 */
[----:B------:R-:W-:Y:S01]  /*3170*/  @!PT LDS RZ, [RZ] ;  /* 0x00000000fffff984 */ /* 0x000fe20000000800 */
[----:B------:R-:W-:Y:S01]  /*3180*/  @!PT LDS RZ, [RZ] ;  /* 0x00000000fffff984 */ /* 0x000fe20000000800 */
[----:B------:R2:W-:Y:S06]  /*3190*/  MEMBAR.ALL.CTA ;  /* 0x0000000000007992 */ /* 0x0005ec0000008000 */
[----:B--2---:R-:W2:Y:S01]  /*31a0*/  FENCE.VIEW.ASYNC.S ;  /* 0x00000000000073c6 */ /* 0x004ea20000000000 */
[----:B------:R-:W-:Y:S01]  /*31b0*/  SEL R11, R11, RZ, P1 ;  /* 0x000000ff0b0b7207 */ /* 0x000fe20000800000 */
[----:B--2---:R2:W-:Y:S01]  /*31c0*/  SYNCS.ARRIVE.TRANS64.RED.A1T0 RZ, [R0+URZ], RZ ;  /* 0x000000ff00ff79a7 */ /* 0x0045e200081004ff */
[----:B-1----:R-:W-:-:S02]  /*31d0*/  LOP3.LUT P3, RZ, R6, 0x1, RZ, 0xc0, !PT ;  /* 0x0000000106ff7812 */ /* 0x002fc4000786c0ff */
[----:B------:R-:W-:-:S04]  /*31e0*/  SEL R4, RZ, 0x1, P1 ;  /* 0x00000001ff047807 */ /* 0x000fc80000800000 */
[----:B------:R-:W-:Y:S02]  /*31f0*/  LOP3.LUT R9, R9, R4, RZ, 0x3c, !PT ;  /* 0x0000000409097212 */ /* 0x000fe400078e3cff */
[----:B--2---:R-:W-:-:S04]  /*3200*/  SEL R0, RZ, 0x1, P0 ;  /* 0x00000001ff007807 */ /* 0x004fc80000000000 */
[----:B------:R-:W-:Y:S01]  /*3210*/  LOP3.LUT R8, R8, R0, RZ, 0x3c, !PT ;  /* 0x0000000008087212 */ /* 0x000fe200078e3cff */
[----:B------:R-:W-:Y:S06]  /*3220*/  @P3 BRA `(.L_x_61) ;  /* 0xfffffffc002c3947 */ /* 0x000fec000383ffff */
[----:B------:R-:W-:Y:S01]  /*3230*/  ULEA UR5, UR6, UR37, 0x3 ;  /* 0x0000002506057291 */ /* 0x000fe2000f8e18ff */
[----:B------:R-:W-:-:S08]  /*3240*/  SHF.L.U32 R2, R12, 0x1f, RZ ;  /* 0x0000001f0c027819 */ /* 0x000fd000000006ff */
[----:B------:R-:W1:Y:S02]  /*3250*/  SYNCS.PHASECHK.TRANS64 P0, [UR5+0x130], R2 ;  /* 0x00013002ff0075a7 */ /* 0x000e640008001005 */
[----:B-1----:R-:W-:Y:S05]  /*3260*/  @P0 BRA `(.L_x_62) ;  /* 0x0000000000080947 */ /* 0x002fea0003800000 */
[----:B------:R-:W1:Y:S02]  /*3270*/  SYNCS.PHASECHK.TRANS64.TRYWAIT P0, [UR5+0x130], R2 ;  /* 0x00013002ff0075a7 */ /* 0x000e640008001105 */
[----:B-1----:R-:W-:Y:S05]  /*3280*/  @!P0 BRA `(.L_x_63) ;  /* 0x0000006400488947 */ /* 0x002fea0003800000 */
.L_x_62:
[----:B------:R-:W-:-:S04]  /*3290*/  UIADD3 UR4, UPT, UPT, UR6, 0x1, URZ ;  /* 0x0000000106047890 */ /* 0x000fc8000fffe0ff */
[----:B------:R-:W-:-:S04]  /*32a0*/  UISETP.NE.AND UP0, UPT, UR4, 0x2, UPT ;  /* 0x000000020400788c */ /* 0x000fc8000bf05270 */
[----:B------:R-:W-:Y:S02]  /*32b0*/  USEL UR7, URZ, 0x1, UP0 ;  /* 0x00000001ff077887 */ /* 0x000fe40008000000 */
[----:B------:R-:W-:-:S04]  /*32c0*/  USEL UR4, UR4, URZ, UP0 ;  /* 0x000000ff04047287 */ /* 0x000fc80008000000 */
[----:B------:R-:W-:Y:S01]  /*32d0*/  ULEA UR4, UR4, UR37, 0x3 ;  /* 0x0000002504047291 */ /* 0x000fe2000f8e18ff */
[----:B-1----:R-:W-:-:S04]  /*32e0*/  LOP3.LUT R2, R12, UR7, RZ, 0x3c, !PT ;  /* 0x000000070c027c12 */ /* 0x002fc8000f8e3cff */
[----:B------:R-:W-:-:S04]  /*32f0*/  SHF.L.U32 R0, R2, 0x1f, RZ ;  /* 0x0000001f02007819 */ /* 0x000fc800000006ff */
[----:B------:R-:W1:Y:S02]  /*3300*/  SYNCS.PHASECHK.TRANS64 P0, [UR4+0x130], R0 ;  /* 0x00013000ff0075a7 */ /* 0x000e640008001004 */
[----:B-1----:R-:W-:Y:S05]  /*3310*/  @P0 EXIT ;  /* 0x000000000000094d */ /* 0x002fea0003800000 */
[----:B------:R-:W-:Y:S02]  /*3320*/  SHF.L.U32 R2, R2, 0x1f, RZ ;  /* 0x0000001f02027819 */ /* 0x000fe400000006ff */
[----:B------:R-:W-:-:S07]  /*3330*/  MOV R0, UR4 ;  /* 0x0000000400007c02 */ /* 0x000fce0008000f00 */
.L_x_64:
[----:B-1----:R1:W2:Y:S02]  /*3340*/  SYNCS.PHASECHK.TRANS64.TRYWAIT P0, [R0+URZ+0x130], R2 ;  /* 0x00013002000075a7 */ /* 0x0022a400080011ff */
[----:B--2---:R-:W-:Y:S05]  /*3350*/  @!P0 NANOSLEEP.SYNCS 0x989680 ;  /* 0x009896800000895d */ /* 0x004fea0003900000 */
[----:B------:R-:W2:Y:S02]  /*3360*/  @!P0 SYNCS.PHASECHK.TRANS64 P0, [R0+URZ+0x130], R2 ;  /* 0x00013002000085a7 */ /* 0x000ea400080010ff */
[----:B--2---:R-:W-:Y:S05]  /*3370*/  @P0 EXIT ;  /* 0x000000000000094d */ /* 0x004fea0003800000 */
[----:B------:R-:W-:Y:S05]  /*3380*/  BRA `(.L_x_64) ;  /* 0xfffffffc00ec7947 */ /* 0x000fea000383ffff */
.L_x_57:
[----:B------:R-:W-:Y:S05]  /*3390*/  BRA.U UP4, `(.L_x_65) ;  /* 0x0000001104d87547 */ /* 0x000fea000b800000 */
[----:B------:R-:W-:Y:S01]  /*33a0*/  UMOV UR6, 0x40 ;  /* 0x0000004000067882 */ /* 0x000fe20000000000 */
[----:B------:R-:W-:Y:S01]  /*33b0*/  NOP ;  /* 0x0000000000007918 */ /* 0x000fe20000000000 */
[----:B------:R-:W-:Y:S01]  /*33c0*/  ULEA UR6, UR37, UR6, 0x18 ;  /* 0x0000000625067291 */ /* 0x000fe2000f8ec0ff */
[----:B------:R-:W-:Y:S02]  /*33d0*/  UMOV UR7, 0x400 ;  /* 0x0000040000077882 */ /* 0x000fe40000000000 */
[----:B------:R-:W-:-:S06]  /*33e0*/  ULEA UR37, UR37, UR7, 0x18 ;  /* 0x0000000725257291 */ /* 0x000fcc000f8ec0ff */
[----:B------:R-:W1:Y:S02]  /*33f0*/  LDS.U8 R2, [UR6+0x1c] ;  /* 0x00001c06ff027984 */ /* 0x000e640008000000 */
[----:B-1----:R-:W-:-:S13]  /*3400*/  ISETP.NE.AND P0, PT, R2, RZ, PT ;  /* 0x000000ff0200720c */ /* 0x002fda0003f05270 */
[----:B------:R-:W-:Y:S05]  /*3410*/  @P0 BRA `(.L_x_66) ;  /* 0x0000000400080947 */ /* 0x000fea0003800000 */
[----:B------:R-:W-:Y:S02]  /*3420*/  UISETP.NE.U32.AND UP0, UPT, UR5, 0x1, UPT ;  /* 0x000000010500788c */ /* 0x000fe4000bf05070 */
[----:B------:R-:W-:-:S07]  /*3430*/  UIADD3 UR8, UPT, UPT, UR6, 0x8, URZ ;  /* 0x0000000806087890 */ /* 0x000fce000fffe0ff */
[----:B------:R-:W-:Y:S05]  /*3440*/  BRA.U !UP0, `(.L_x_67) ;  /* 0x00000001089c7547 */ /* 0x000fea000b800000 */
[----:B------:R-:W-:Y:S01]  /*3450*/  ELECT P0, URZ, PT ;  /* 0x0000000000ff782f */ /* 0x000fe20003800000 */
[----:B------:R-:W-:-:S12]  /*3460*/  BSSY B0, `(.L_x_67) ;  /* 0x0000025000007945 */ /* 0x000fd80003800000 */
[----:B------:R-:W-:Y:S05]  /*3470*/  @!P0 BRA `(.L_x_68) ;  /* 0x00000000008c8947 */ /* 0x000fea0003800000 */
[----:B------:R-:W-:-:S05]  /*3480*/  UMOV UR7, 0x10 ;  /* 0x0000001000077882 */ /* 0x000fca0000000000 */
[----:B------:R-:W-:Y:S04]  /*3490*/  DEPBAR.LE SB1, 0x36 ;  /* 0x00009d800000791a */ /* 0x000fe80000000000 */
[----:B------:R-:W1:Y:S02]  /*34a0*/  UTCATOMSWS.2CTA.FIND_AND_SET.ALIGN UP1, UR7, UR7 ;  /* 0x00000007000775e3 */ /* 0x000e640008220800 */
[----:B-1----:R-:W-:Y:S01]  /*34b0*/  MOV R10, UR7 ;  /* 0x00000007000a7c02 */ /* 0x002fe20008000f00 */
[----:B------:R-:W-:Y:S06]  /*34c0*/  BRA.U UP1, `(.L_x_69) ;  /* 0x0000000101187547 */ /* 0x000fec000b800000 */
.L_x_70:
[----:B------:R-:W-:Y:S05]  /*34d0*/  NANOSLEEP 0x64 ;  /* 0x000000640000795d */ /* 0x000fea0003800000 */
[----:B------:R-:W-:-:S05]  /*34e0*/  UMOV UR7, 0x10 ;  /* 0x0000001000077882 */ /* 0x000fca0000000000 */
[----:B------:R-:W-:Y:S04]  /*34f0*/  DEPBAR.LE SB1, 0x36 ;  /* 0x00009d800000791a */ /* 0x000fe80000000000 */
[----:B------:R-:W1:Y:S02]  /*3500*/  UTCATOMSWS.2CTA.FIND_AND_SET.ALIGN UP1, UR7, UR7 ;  /* 0x00000007000775e3 */ /* 0x000e640008220800 */
[----:B-1----:R-:W-:Y:S01]  /*3510*/  MOV R10, UR7 ;  /* 0x00000007000a7c02 */ /* 0x002fe20008000f00 */
[----:B------:R-:W-:Y:S05]  /*3520*/  BRA.U !UP1, `(.L_x_70) ;  /* 0xfffffffd09e87547 */ /* 0x000fea000b83ffff */
.L_x_69:
[----:B------:R-:W1:Y:S01]  /*3530*/  LDS R5, [UR6+0x10] ;  /* 0x00001006ff057984 */ /* 0x000e620008000800 */
[----:B------:R-:W-:Y:S01]  /*3540*/  IMAD.U32 R3, RZ, RZ, UR37 ;  /* 0x00000025ff037e24 */ /* 0x000fe2000f8e00ff */
[----:B------:R-:W-:-:S03]  /*3550*/  MOV R2, UR4 ;  /* 0x0000000400027c02 */ /* 0x000fc60008000f00 */
[----:B------:R-:W-:Y:S01]  /*3560*/  VIADD R3, R3, 0x1d0 ;  /* 0x000001d003037836 */ /* 0x000fe20000000000 */
[----:B-1----:R-:W-:-:S04]  /*3570*/  SHF.L.U32 R5, R5, 0x1f, RZ ;  /* 0x0000001f05057819 */ /* 0x002fc800000006ff */
[----:B------:R-:W1:Y:S02]  /*3580*/  SYNCS.PHASECHK.TRANS64.TRYWAIT P0, [UR6+0x8], R5 ;  /* 0x00000805ff0075a7 */ /* 0x000e640008001106 */
[----:B-1----:R-:W-:Y:S05]  /*3590*/  @P0 BRA `(.L_x_71) ;  /* 0x0000000000080947 */ /* 0x002fea0003800000 */
[----:B------:R-:W1:Y:S02]  /*35a0*/  SYNCS.PHASECHK.TRANS64.TRYWAIT P0, [UR6+0x8], R5 ;  /* 0x00000805ff0075a7 */ /* 0x000e640008001106 */
[----:B-1----:R-:W-:Y:S05]  /*35b0*/  @!P0 BRA `(.L_x_72) ;  /* 0x0000006000948947 */ /* 0x002fea0003800000 */
.L_x_71:
[----:B-1----:R-:W-:Y:S01]  /*35c0*/  HFMA2 R4, -RZ, RZ, 0, 5.9604644775390625e-08 ;  /* 0x00000001ff047431 */ /* 0x002fe200000001ff */
[----:B------:R-:W-:Y:S01]  /*35d0*/  UPRMT UR7, UR4, 0x654, UR8 ;  /* 0x0000065404077896 */ /* 0x000fe20008000008 */
[----:B------:R-:W-:Y:S01]  /*35e0*/  IMAD.MOV.U32 R7, RZ, RZ, 0xffff ;  /* 0x0000ffffff077424 */ /* 0x000fe200078e00ff */
[----:B------:R-:W-:Y:S01]  /*35f0*/  PRMT R2, R2, 0x654, R3 ;  /* 0x0000065402027816 */ /* 0x000fe20000000003 */
[----:B------:R-:W-:Y:S02]  /*3600*/  IMAD.MOV.U32 R5, RZ, RZ, 0x4 ;  /* 0x00000004ff057424 */ /* 0x000fe400078e00ff */
[----:B------:R-:W-:Y:S01]  /*3610*/  IMAD.SHL.U32 R9, R10, 0x20, RZ ;  /* 0x000000200a097824 */ /* 0x000fe200078e00ff */
[----:B------:R-:W-:Y:S02]  /*3620*/  MOV R3, UR7 ;  /* 0x0000000700037c02 */ /* 0x000fe40008000f00 */
[-C--:B------:R-:W-:Y:S01]  /*3630*/  SHF.L.U32 R7, R7, R10.reuse, RZ ;  /* 0x0000000a07077219 */ /* 0x080fe200000006ff */
[----:B------:R1:W-:Y:S01]  /*3640*/  SYNCS.ARRIVE.TRANS64.RED RZ, [UR7], R5 ;  /* 0x00000005ffff79a7 */ /* 0x0003e20008000407 */
[----:B------:R-:W-:Y:S01]  /*3650*/  SHF.L.U32 R6, R4, R10, RZ ;  /* 0x0000000a04067219 */ /* 0x000fe200000006ff */
[----:B------:R1:W-:Y:S04]  /*3660*/  STS [UR37+0x1d0], R9 ;  /* 0x0001d009ff007988 */ /* 0x0003e80008000825 */
[----:B------:R1:W-:Y:S04]  /*3670*/  STAS [R2.64], R10 ;  /* 0x0000000a02007dbd */ /* 0x0003e8000c0008ff */
[----:B------:R1:W-:Y:S04]  /*3680*/  ATOMS.OR RZ, [UR6+0x14], R7 ;  /* 0x00001407ffff798c */ /* 0x0003e8000b000006 */
[----:B------:R1:W-:Y:S04]  /*3690*/  ATOMS.OR RZ, [UR6+0x18], R6 ;  /* 0x00001806ffff798c */ /* 0x0003e8000b000006 */
[----:B------:R1:W-:Y:S02]  /*36a0*/  ATOMS.XOR RZ, [UR6+0x10], R4 ;  /* 0x00001004ffff798c */ /* 0x0003e4000b800006 */
.L_x_68:
[----:B------:R-:W-:Y:S05]  /*36b0*/  BSYNC B0 ;  /* 0x0000000000007941 */ /* 0x000fea0003800000 */
.L_x_67:
[----:B------:R-:W-:Y:S05]  /*36c0*/  BRA.U UP0, `(.L_x_73) ;  /* 0x00000001006c7547 */ /* 0x000fea000b800000 */
[----:B------:R-:W-:-:S03]  /*36d0*/  UMOV UR7, 0xffffffff ;  /* 0xffffffff00077882 */ /* 0x000fc60000000000 */
[----:B------:R-:W-:Y:S05]  /*36e0*/  BRA.DIV UR7, `(.L_x_74) ;  /* 0x0000006207607947 */ /* 0x000fea000b800000 */
[----:B------:R-:W-:-:S13]  /*36f0*/  ELECT P6, URZ, PT ;  /* 0x0000000000ff782f */ /* 0x000fda00038c0000 */
.L_x_179:
[----:B------:R-:W-:Y:S05]  /*3700*/  @!P6 BRA `(.L_x_73) ;  /* 0x00000000005ce947 */ /* 0x000fea0003800000 */
[----:B-1----:R-:W1:Y:S02]  /*3710*/  LDS R3, [UR6+0x10] ;  /* 0x00001006ff037984 */ /* 0x002e640008000800 */
[----:B-1----:R-:W-:-:S04]  /*3720*/  SHF.L.U32 R3, R3, 0x1f, RZ ;  /* 0x0000001f03037819 */ /* 0x002fc800000006ff */
[----:B------:R-:W1:Y:S02]  /*3730*/  SYNCS.PHASECHK.TRANS64.TRYWAIT P0, [UR6+0x8], R3 ;  /* 0x00000803ff0075a7 */ /* 0x000e640008001106 */
[----:B-1----:R-:W-:Y:S05]  /*3740*/  @P0 BRA `(.L_x_75) ;  /* 0x0000000000080947 */ /* 0x002fea0003800000 */
[----:B------:R-:W1:Y:S02]  /*3750*/  SYNCS.PHASECHK.TRANS64.TRYWAIT P0, [UR6+0x8], R3 ;  /* 0x00000803ff0075a7 */ /* 0x000e640008001106 */
[----:B-1----:R-:W-:Y:S05]  /*3760*/  @!P0 BRA `(.L_x_76) ;  /* 0x0000006000608947 */ /* 0x002fea0003800000 */
.L_x_75:
[----:B------:R-:W2:Y:S01]  /*3770*/  LDS R5, [UR37+0x1d0] ;  /* 0x0001d025ff057984 */ /* 0x000ea20008000800 */
[----:B-1----:R-:W-:Y:S02]  /*3780*/  HFMA2 R2, -RZ, RZ, 0, 5.9604644775390625e-08 ;  /* 0x00000001ff027431 */ /* 0x002fe400000001ff */
[----:B------:R-:W-:Y:S01]  /*3790*/  IMAD.MOV.U32 R3, RZ, RZ, 0xffff ;  /* 0x0000ffffff037424 */ /* 0x000fe200078e00ff */
[----:B------:R-:W-:Y:S01]  /*37a0*/  UPRMT UR7, UR4, 0x654, UR8 ;  /* 0x0000065404077896 */ /* 0x000fe20008000008 */
[----:B--2---:R-:W-:-:S03]  /*37b0*/  IMAD.SHL.U32 R4, R5, 0x20, RZ ;  /* 0x0000002005047824 */ /* 0x004fc600078e00ff */
[-C--:B------:R-:W-:Y:S02]  /*37c0*/  SHF.L.U32 R3, R3, R5.reuse, RZ ;  /* 0x0000000503037219 */ /* 0x080fe400000006ff */
[----:B------:R-:W-:Y:S01]  /*37d0*/  SHF.L.U32 R5, R2, R5, RZ ;  /* 0x0000000502057219 */ /* 0x000fe200000006ff */
[----:B------:R2:W-:Y:S04]  /*37e0*/  STS [UR37+0x1d0], R4 ;  /* 0x0001d004ff007988 */ /* 0x0005e80008000825 */
[----:B------:R2:W-:Y:S04]  /*37f0*/  ATOMS.OR RZ, [UR6+0x14], R3 ;  /* 0x00001403ffff798c */ /* 0x0005e8000b000006 */
[----:B------:R2:W-:Y:S01]  /*3800*/  ATOMS.OR RZ, [UR6+0x18], R5 ;  /* 0x00001805ffff798c */ /* 0x0005e2000b000006 */
[----:B------:R-:W-:Y:S03]  /*3810*/  SYNCS.ARRIVE.TRANS64.RED.A1T0 RZ, [UR7], RZ ;  /* 0x000000ffffff79a7 */ /* 0x000fe60008100407 */
[----:B------:R2:W-:Y:S01]  /*3820*/  ATOMS.XOR RZ, [UR6+0x10], R2 ;  /* 0x00001002ffff798c */ /* 0x0005e2000b800006 */
[----:B------:R-:W-:Y:S05]  /*3830*/  BRA `(.L_x_73) ;  /* 0x0000000000107947 */ /* 0x000fea0003800000 */
.L_x_66:
[----:B------:R-:W-:-:S05]  /*3840*/  MOV R2, 0xffffffff ;  /* 0xffffffff00027802 */ /* 0x000fca0000000f00 */
[----:B------:R1:W-:Y:S02]  /*3850*/  STS [UR37+0x1d0], R2 ;  /* 0x0001d002ff007988 */ /* 0x0003e40008000825 */
[----:B-1----:R-:W-:Y:S02]  /*3860*/  MOV R2, 0x3880 ;  /* 0x0000388000027802 */ /* 0x002fe40000000f00 */
[----:B-----5:R-:W-:Y:S05]  /*3870*/  CALL.REL.NOINC `($__internal_1_$__cuda_sm10x_tcgen05_guardrail_trap_phase_invalid_during_alloc) ;  /* 0x0000006400f47944 */ /* 0x020fea0003c00000 */
.L_x_73:
[----:B------:R-:W-:Y:S05]  /*3880*/  WARPSYNC.ALL ;  /* 0x0000000000007948 */ /* 0x000fea0003800000 */
[----:B------:R-:W3:Y:S01]  /*3890*/  S2UR UR7, SR_CgaCtaId ;  /* 0x00000000000779c3 */ /* 0x000ee20000008800 */
[----:B------:R-:W-:Y:S01]  /*38a0*/  UMOV UR6, 0x400 ;  /* 0x0000040000067882 */ /* 0x000fe20000000000 */
[----:B------:R-:W-:-:S06]  /*38b0*/  NOP ;  /* 0x0000000000007918 */ /* 0x000fcc0000000000 */
[----:B------:R-:W-:Y:S06]  /*38c0*/  BAR.ARV 0x6, 0xa0 ;  /* 0x0182800000007b1d */ /* 0x000fec0000002000 */
[----:B------:R-:W4:Y:S01]  /*38d0*/  LDCU UR8, c[0x0][0x38c] ;  /* 0x00007180ff0877ac */ /* 0x000f220008000800 */
[----:B------:R-:W-:Y:S01]  /*38e0*/  LOP3.LUT R0, R0, 0xffff, RZ, 0xc0, !PT ;  /* 0x0000ffff00007812 */ /* 0x000fe200078ec0ff */
[----:B-1----:R-:W-:Y:S01]  /*38f0*/  IMAD.MOV.U32 R9, RZ, RZ, 0x1 ;  /* 0x00000001ff097424 */ /* 0x002fe200078e00ff */
[----:B------:R-:W-:Y:S01]  /*3900*/  LOP3.LUT R8, R8, 0xffff, RZ, 0xc0, !PT ;  /* 0x0000ffff08087812 */ /* 0x000fe200078ec0ff */
[----:B------:R-:W-:Y:S01]  /*3910*/  UMOV UR19, URZ ;  /* 0x000000ff00137c82 */ /* 0x000fe20008000000 */
[----:B------:R-:W-:Y:S01]  /*3920*/  R2UR UR11, R0 ;  /* 0x00000000000b72ca */ /* 0x000fe200000e0000 */
[----:B------:R-:W-:Y:S01]  /*3930*/  UMOV UR18, URZ ;  /* 0x000000ff00127c82 */ /* 0x000fe20008000000 */
[----:B------:R-:W-:Y:S01]  /*3940*/  R2UR UR12, R8 ;  /* 0x00000000080c72ca */ /* 0x000fe200000e0000 */
[----:B------:R-:W-:Y:S01]  /*3950*/  IMAD.MOV.U32 R8, RZ, RZ, RZ ;  /* 0x000000ffff087224 */ /* 0x000fe200078e00ff */
[----:B------:R-:W-:Y:S01]  /*3960*/  UMOV UR17, URZ ;  /* 0x000000ff00117c82 */ /* 0x000fe20008000000 */
[----:B---3--:R-:W-:-:S02]  /*3970*/  ULEA UR7, UR7, UR6, 0x18 ;  /* 0x0000000607077291 */ /* 0x008fc4000f8ec0ff */
[----:B------:R-:W-:Y:S02]  /*3980*/  UISETP.NE.AND UP2, UPT, UR5, URZ, UPT ;  /* 0x000000ff0500728c */ /* 0x000fe4000bf45270 */
[----:B------:R-:W-:Y:S02]  /*3990*/  UIADD3 UR13, UPT, UPT, UR7, 0x4300, URZ ;  /* 0x00004300070d7890 */ /* 0x000fe4000fffe0ff */
[----:B------:R-:W-:Y:S02]  /*39a0*/  UIADD3 UR14, UPT, UPT, UR7, 0x1e300, URZ ;  /* 0x0001e300070e7890 */ /* 0x000fe4000fffe0ff */
[----:B----4-:R-:W-:Y:S01]  /*39b0*/  UIADD3 UR8, UPT, UPT, UR8, 0x3f, URZ ;  /* 0x0000003f08087890 */ /* 0x010fe2000fffe0ff */
[----:B--2---:R-:W1:Y:S01]  /*39c0*/  LDS R2, [UR7+0x1d0] ;  /* 0x0001d007ff027984 */ /* 0x004e620008000800 */
[----:B------:R-:W-:Y:S02]  /*39d0*/  USHF.R.U32.HI UR13, URZ, 0x4, UR13 ;  /* 0x00000004ff0d7899 */ /* 0x000fe4000801160d */
[----:B------:R-:W-:-:S02]  /*39e0*/  USHF.R.S32.HI UR6, URZ, 0x1f, UR8 ;  /* 0x0000001fff067899 */ /* 0x000fc40008011408 */
[----:B------:R-:W-:Y:S02]  /*39f0*/  USHF.R.U32.HI UR14, URZ, 0x4, UR14 ;  /* 0x00000004ff0e7899 */ /* 0x000fe4000801160e */
[----:B------:R-:W-:Y:S02]  /*3a00*/  ULEA.HI UR6, UR6, UR8, URZ, 0x6 ;  /* 0x0000000806067291 */ /* 0x000fe4000f8f30ff */
[----:B------:R-:W-:Y:S02]  /*3a10*/  ULOP3.LUT UR13, UR13, 0x3fff, URZ, 0xc0, !UPT ;  /* 0x00003fff0d0d7892 */ /* 0x000fe4000f8ec0ff */
[----:B------:R-:W-:Y:S02]  /*3a20*/  USHF.R.S32.HI UR6, URZ, 0x6, UR6 ;  /* 0x00000006ff067899 */ /* 0x000fe40008011406 */
[----:B------:R-:W-:Y:S02]  /*3a30*/  ULOP3.LUT UR14, UR14, 0x3fff, URZ, 0xc0, !UPT ;  /* 0x00003fff0e0e7892 */ /* 0x000fe4000f8ec0ff */
[----:B------:R-:W-:Y:S01]  /*3a40*/  UISETP.LT.AND UP0, UPT, UR6, 0x1, UPT ;  /* 0x000000010600788c */ /* 0x000fe2000bf01270 */
[----:B------:R-:W-:Y:S01]  /*3a50*/  UMOV UR28, 0x0 ;  /* 0x00000000001c7882 */ /* 0x000fe20000000000 */
[----:B------:R-:W-:Y:S01]  /*3a60*/  UMOV UR29, 0x8200490 ;  /* 0x08200490001d7882 */ /* 0x000fe20000000000 */
[----:B------:R-:W-:-:S02]  /*3a70*/  ULOP3.LUT UR13, UR13, 0x10000, URZ, 0xfc, !UPT ;  /* 0x000100000d0d7892 */ /* 0x000fc4000f8efcff */
[----:B------:R-:W-:Y:S02]  /*3a80*/  ULOP3.LUT UR14, UR14, 0x10000, URZ, 0xfc, !UPT ;  /* 0x000100000e0e7892 */ /* 0x000fe4000f8efcff */
[----:B------:R-:W-:Y:S01]  /*3a90*/  USEL UR20, UR6, 0x1, !UP0 ;  /* 0x0000000106147887 */ /* 0x000fe2000c000000 */
[----:B------:R-:W-:Y:S01]  /*3aa0*/  UMOV UR26, 0x0 ;  /* 0x00000000001a7882 */ /* 0x000fe20000000000 */
[----:B------:R-:W-:Y:S01]  /*3ab0*/  UMOV UR27, 0x8200490 ;  /* 0x08200490001b7882 */ /* 0x000fe20000000000 */
[----:B------:R-:W-:Y:S01]  /*3ac0*/  UMOV UR24, 0x0 ;  /* 0x0000000000187882 */ /* 0x000fe20000000000 */
[----:B------:R-:W-:Y:S01]  /*3ad0*/  UMOV UR25, 0x8200490 ;  /* 0x0820049000197882 */ /* 0x000fe20000000000 */
[----:B------:R-:W-:Y:S01]  /*3ae0*/  UMOV UR22, 0x0 ;  /* 0x0000000000167882 */ /* 0x000fe20000000000 */
[----:B------:R-:W-:Y:S01]  /*3af0*/  UMOV UR23, 0x8200490 ;  /* 0x0820049000177882 */ /* 0x000fe20000000000 */
[----:B-1----:R-:W-:Y:S02]  /*3b00*/  R2UR UR21, R2 ;  /* 0x00000000021572ca */ /* 0x002fe400000e0000 */
[----:B------:R-:W-:-:S13]  /*3b10*/  CS2R R2, SRZ ;  /* 0x0000000000027805 */ /* 0x000fda000001ff00 */
.L_x_84:
[C---:B------:R-:W-:Y:S02]  /*3b20*/  LEA R0, R8.reuse, UR7, 0x3 ;  /* 0x0000000708007c11 */ /* 0x040fe4000f8e18ff */
[----:B------:R-:W-:Y:S02]  /*3b30*/  SHF.L.U32 R4, R3, 0x1f, RZ ;  /* 0x0000001f03047819 */ /* 0x000fe400000006ff */
[----:B------:R-:W-:Y:S02]  /*3b40*/  LEA R5, R8, UR7, 0x4 ;  /* 0x0000000708057c11 */ /* 0x000fe4000f8e20ff */
[----:B------:R-:W1:Y:S02]  /*3b50*/  SYNCS.PHASECHK.TRANS64.TRYWAIT P0, [R0+URZ+0x120], R4 ;  /* 0x00012004000075a7 */ /* 0x000e6400080011ff */
[----:B-1-34-:R-:W-:Y:S05]  /*3b60*/  @!P0 BRA `(.L_x_77) ;  /* 0x0000005c00788947 */ /* 0x01afea0003800000 */
.L_x_180:
[----:B-1----:R-:W1:Y:S01]  /*3b70*/  LDS.128 R4, [R5+0x1b0] ;  /* 0x0001b00005047984 */ /* 0x002e620000000c00 */
[----:B------:R-:W-:Y:S02]  /*3b80*/  VIADD R0, R0, 0x130 ;  /* 0x0000013000007836 */ /* 0x000fe40000000000 */
[----:B------:R-:W-:Y:S01]  /*3b90*/  VIADD R8, R8, 0x1 ;  /* 0x0000000108087836 */ /* 0x000fe20000000000 */
[----:B------:R-:W-:Y:S01]  /*3ba0*/  @!PT LDS RZ, [RZ] ;  /* 0x00000000fffff984 */ /* 0x000fe20000000800 */
[----:B------:R-:W-:Y:S01]  /*3bb0*/  @!PT LDS RZ, [RZ] ;  /* 0x00000000fffff984 */ /* 0x000fe20000000800 */
[----:B------:R-:W-:Y:S01]  /*3bc0*/  @!PT LDS RZ, [RZ] ;  /* 0x00000000fffff984 */ /* 0x000fe20000000800 */
[----:B------:R-:W-:Y:S01]  /*3bd0*/  @!PT LDS RZ, [RZ] ;  /* 0x00000000fffff984 */ /* 0x000fe20000000800 */
[----:B------:R2:W-:Y:S06]  /*3be0*/  MEMBAR.ALL.CTA ;  /* 0x0000000000007992 */ /* 0x0005ec0000008000 */
[----:B--2---:R-:W2:Y:S01]  /*3bf0*/  FENCE.VIEW.ASYNC.S ;  /* 0x00000000000073c6 */ /* 0x004ea20000000000 */
[----:B------:R-:W-:-:S04]  /*3c00*/  PRMT R0, RZ, 0x654, R0 ;  /* 0x00000654ff007816 */ /* 0x000fc80000000000 */
[----:B--2---:R2:W-:Y:S01]  /*3c10*/  SYNCS.ARRIVE.TRANS64.RED.A1T0 RZ, [R0+URZ], RZ ;  /* 0x000000ff00ff79a7 */ /* 0x0045e200081004ff */
[----:B-1----:R-:W-:Y:S01]  /*3c20*/  LOP3.LUT P1, RZ, R6, 0x1, RZ, 0xc0, !PT ;  /* 0x0000000106ff7812 */ /* 0x002fe2000782c0ff */
[----:B--2---:R-:W-:-:S12]  /*3c30*/  BRA.U UP2, `(.L_x_78) ;  /* 0x0000000502087547 */ /* 0x004fd8000b800000 */
[----:B------:R-:W1:Y:S01]  /*3c40*/  LDCU UR8, c[0x0][0x38c] ;  /* 0x00007180ff0877ac */ /* 0x000e620008000800 */
[----:B------:R-:W-:Y:S02]  /*3c50*/  PLOP3.LUT P2, PT, PT, PT, PT, 0x80, 0x8 ;  /* 0x000000000008781c */ /* 0x000fe40003f4f070 */
[----:B------:R-:W-:Y:S01]  /*3c60*/  SHF.L.U32 R4, R9, 0x1f, RZ ;  /* 0x0000001f09047819 */ /* 0x000fe200000006ff */
[----:B------:R-:W-:Y:S02]  /*3c70*/  ULEA UR9, UR19, UR7, 0x3 ;  /* 0x0000000713097291 */ /* 0x000fe4000f8e18ff */
[----:B------:R-:W-:Y:S02]  /*3c80*/  ULEA UR10, UR19, UR21, 0x6 ;  /* 0x00000015130a7291 */ /* 0x000fe4000f8e30ff */
[----:B-1----:R-:W-:-:S06]  /*3c90*/  UISETP.GE.AND UP0, UPT, UR8, 0x1, UPT ;  /* 0x000000010800788c */ /* 0x002fcc000bf06270 */
[----:B------:R-:W-:-:S05]  /*3ca0*/  PLOP3.LUT P0, PT, PT, PT, UP0, 0x80, 0x8 ;  /* 0x000000000008781c */ /* 0x000fca0003f0f008 */
[----:B------:R-:W-:-:S08]  /*3cb0*/  @UP0 ULEA UR8, UR18, UR7, 0x3 ;  /* 0x0000000712080291 */ /* 0x000fd0000f8e18ff */
[----:B------:R-:W-:-:S04]  /*3cc0*/  @P0 SHF.L.U32 R0, R2, 0x1f, RZ ;  /* 0x0000001f02000819 */ /* 0x000fc800000006ff */
[----:B------:R1:W2:Y:S01]  /*3cd0*/  @P0 SYNCS.PHASECHK.TRANS64.TRYWAIT P2, [UR8], R0 ;  /* 0x00000000ff0005a7 */ /* 0x0002a20008041108 */
[----:B------:R-:W3:Y:S02]  /*3ce0*/  SYNCS.PHASECHK.TRANS64.TRYWAIT P0, [UR9+0x160], R4 ;  /* 0x00016004ff0075a7 */ /* 0x000ee40008001109 */
[----:B-123--:R-:W-:Y:S05]  /*3cf0*/  @!P0 BRA `(.L_x_79) ;  /* 0x0000005c00288947 */ /* 0x00efea0003800000 */
.L_x_182:
[----:B------:R-:W-:Y:S01]  /*3d00*/  UMOV UR16, UR17 ;  /* 0x0000001100107c82 */ /* 0x000fe20008000000 */
[----:B------:R-:W-:Y:S05]  /*3d10*/  BRA.U !UP0, `(.L_x_80) ;  /* 0x0000000108c07547 */ /* 0x000fea000b800000 */
[----:B------:R-:W-:Y:S02]  /*3d20*/  UIADD3 UR16, UPT, UPT, UR20, UR17, URZ ;  /* 0x0000001114107290 */ /* 0x000fe4000fffe0ff */
[----:B------:R-:W-:Y:S01]  /*3d30*/  UPLOP3.LUT UP3, UPT, UPT, UPT, UPT, 0x40, 0x4 ;  /* 0x000000000004789c */ /* 0x000fe20003f6e870 */
[----:B------:R-:W-:Y:S01]  /*3d40*/  UMOV UR15, UR6 ;  /* 0x00000006000f7c82 */ /* 0x000fe20008000000 */
[----:B------:R-:W-:-:S09]  /*3d50*/  UMOV UR46, UR18 ;  /* 0x00000012002e7c82 */ /* 0x000fd20008000000 */
.L_x_83:
[----:B--2---:R-:W-:Y:S01]  /*3d60*/  ULEA UR8, UR46, UR7, 0x3 ;  /* 0x000000072e087291 */ /* 0x004fe2000f8e18ff */
[----:B---3--:R-:W-:Y:S11]  /*3d70*/  @P2 BRA `(.L_x_81) ;  /* 0x00000000000c2947 */ /* 0x008ff60003800000 */
[----:B-1----:R-:W-:Y:S04]  /*3d80*/  SHF.L.U32 R4, R2, 0x1f, RZ ;  /* 0x0000001f02047819 */ /* 0x002fe800000006ff */
[----:B------:R-:W1:Y:S02]  /*3d90*/  SYNCS.PHASECHK.TRANS64.TRYWAIT P0, [UR8], R4 ;  /* 0x00000004ff0075a7 */ /* 0x000e640008001108 */
[----:B-1----:R-:W-:Y:S05]  /*3da0*/  @!P0 BRA `(.L_x_82) ;  /* 0x0000005c00148947 */ /* 0x002fea0003800000 */
.L_x_81:
[----:B------:R-:W-:Y:S01]  /*3db0*/  UISETP.NE.AND UP0, UPT, UR15, 0x1, UPT ;  /* 0x000000010f00788c */ /* 0x000fe2000bf05270 */
[----:B------:R-:W-:Y:S01]  /*3dc0*/  PLOP3.LUT P2, PT, PT, PT, PT, 0x80, 0x8 ;  /* 0x000000000008781c */ /* 0x000fe20003f4f070 */
[----:B------:R-:W-:Y:S02]  /*3dd0*/  UIADD3 UR18, UPT, UPT, UR46, 0x1, URZ ;  /* 0x000000012e127890 */ /* 0x000fe4000fffe0ff */
[----:B------:R-:W-:Y:S02]  /*3de0*/  ULEA UR32, UR46, UR14, 0x9 ;  /* 0x0000000e2e207291 */ /* 0x000fe4000f8e48ff */
[----:B------:R-:W-:Y:S01]  /*3df0*/  UISETP.NE.AND UP1, UPT, UR18, 0xd, UPT ;  /* 0x0000000d1200788c */ /* 0x000fe2000bf25270 */
[----:B------:R-:W-:Y:S01]  /*3e00*/  PLOP3.LUT P0, PT, PT, PT, UP0, 0x80, 0x8 ;  /* 0x000000000008781c */ /* 0x000fe20003f0f008 */
[----:B------:R-:W-:Y:S02]  /*3e10*/  UIADD3 UR44, UPT, UPT, UR32, 0x2, URZ ;  /* 0x00000002202c7890 */ /* 0x000fe4000fffe0ff */
[----:B------:R-:W-:Y:S02]  /*3e20*/  USEL UR31, URZ, 0x1, UP1 ;  /* 0x00000001ff1f7887 */ /* 0x000fe40008800000 */
[----:B------:R-:W-:Y:S02]  /*3e30*/  USEL UR18, UR18, URZ, UP1 ;  /* 0x000000ff12127287 */ /* 0x000fe40008800000 */
[----:B------:R-:W-:Y:S02]  /*3e40*/  UIADD3 UR40, UPT, UPT, UR32, 0x4, URZ ;  /* 0x0000000420287890 */ /* 0x000fe4000fffe0ff */
[----:B------:R-:W-:Y:S01]  /*3e50*/  @UP0 ULEA UR30, UR18, UR7, 0x3 ;  /* 0x00000007121e0291 */ /* 0x000fe2000f8e18ff */
[----:B------:R-:W-:Y:S01]  /*3e60*/  LOP3.LUT R2, R2, UR31, RZ, 0x3c, !PT ;  /* 0x0000001f02027c12 */ /* 0x000fe2000f8e3cff */
[----:B------:R-:W-:Y:S02]  /*3e70*/  UIADD3 UR36, UPT, UPT, UR32, 0x6, URZ ;  /* 0x0000000620247890 */ /* 0x000fe4000fffe0ff */
[----:B------:R-:W-:Y:S01]  /*3e80*/  UIADD3 UR8, UPT, UPT, UR8, 0x68, URZ ;  /* 0x0000006808087890 */ /* 0x000fe2000fffe0ff */
[----:B-1----:R-:W-:Y:S01]  /*3e90*/  @P0 SHF.L.U32 R0, R2, 0x1f, RZ ;  /* 0x0000001f02000819 */ /* 0x002fe200000006ff */
[----:B------:R-:W-:Y:S02]  /*3ea0*/  UIADD3 UR17, UPT, UPT, UR17, 0x1, URZ ;  /* 0x0000000111117890 */ /* 0x000fe4000fffe0ff */
[----:B------:R-:W-:Y:S01]  /*3eb0*/  UIADD3 UR15, UPT, UPT, UR15, -0x1, URZ ;  /* 0xffffffff0f0f7890 */ /* 0x000fe2000fffe0ff */
[----:B------:R2:W3:Y:S01]  /*3ec0*/  @P0 SYNCS.PHASECHK.TRANS64.TRYWAIT P2, [UR30], R0 ;  /* 0x00000000ff0005a7 */ /* 0x0004e2000804111e */
[----:B------:R-:W-:Y:S02]  /*3ed0*/  ULEA UR30, UR46, UR13, 0x9 ;  /* 0x0000000d2e1e7291 */ /* 0x000fe4000f8e48ff */
[----:B------:R-:W-:Y:S02]  /*3ee0*/  UISETP.NE.AND UP0, UPT, UR17, UR16, UPT ;  /* 0x000000101100728c */ /* 0x000fe4000bf05270 */
[----:B------:R-:W-:Y:S02]  /*3ef0*/  UIADD3 UR42, UPT, UPT, UR30, 0x2, URZ ;  /* 0x000000021e2a7890 */ /* 0x000fe4000fffe0ff */
[----:B------:R-:W-:Y:S02]  /*3f00*/  UIADD3 UR38, UPT, UPT, UR30, 0x4, URZ ;  /* 0x000000041e267890 */ /* 0x000fe4000fffe0ff */
[----:B------:R-:W-:Y:S01]  /*3f10*/  UIADD3 UR34, UPT, UPT, UR30, 0x6, URZ ;  /* 0x000000061e227890 */ /* 0x000fe2000fffe0ff */
[----:B------:R-:W-:Y:S01]  /*3f20*/  UMOV UR33, 0x40004040 ;  /* 0x4000404000217882 */ /* 0x000fe20000000000 */
[----:B------:R-:W-:Y:S01]  /*3f30*/  UMOV UR31, 0x40004040 ;  /* 0x40004040001f7882 */ /* 0x000fe20000000000 */
[----:B------:R-:W-:Y:S01]  /*3f40*/  UMOV UR45, 0x40004040 ;  /* 0x40004040002d7882 */ /* 0x000fe20000000000 */
[----:B------:R2:W-:Y:S01]  /*3f50*/  UTCHMMA.2CTA gdesc[UR30], gdesc[UR32], tmem[UR10], tmem[UR28], idesc[UR29], UP3 ;  /* 0x00ff1c201e0075ea */ /* 0x0005e20009a0000a */
[----:B------:R-:W-:Y:S01]  /*3f60*/  UPLOP3.LUT UP3, UPT, UPT, UPT, UPT, 0x80, 0x8 ;  /* 0x000000000008789c */ /* 0x000fe20003f6f070 */
[----:B------:R-:W-:Y:S01]  /*3f70*/  UMOV UR43, 0x40004040 ;  /* 0x40004040002b7882 */ /* 0x000fe20000000000 */
[----:B------:R-:W-:Y:S01]  /*3f80*/  UMOV UR41, 0x40004040 ;  /* 0x4000404000297882 */ /* 0x000fe20000000000 */
[----:B------:R2:W-:Y:S01]  /*3f90*/  UTCHMMA.2CTA gdesc[UR42], gdesc[UR44], tmem[UR10], tmem[UR26], idesc[UR27], UPT ;  /* 0x00ff1a2c2a0075ea */ /* 0x0005e2000ba0000a */
[----:B------:R-:W-:Y:S01]  /*3fa0*/  UMOV UR39, 0x40004040 ;  /* 0x4000404000277882 */ /* 0x000fe20000000000 */
[----:B------:R-:W-:Y:S01]  /*3fb0*/  UMOV UR37, 0x40004040 ;  /* 0x4000404000257882 */ /* 0x000fe20000000000 */
[----:B------:R-:W-:Y:S01]  /*3fc0*/  UMOV UR35, 0x40004040 ;  /* 0x4000404000237882 */ /* 0x000fe20000000000 */
[----:B------:R2:W-:Y:S01]  /*3fd0*/  UTCHMMA.2CTA gdesc[UR38], gdesc[UR40], tmem[UR10], tmem[UR24], idesc[UR25], UPT ;  /* 0x00ff1828260075ea */ /* 0x0005e2000ba0000a */
[----:B------:R2:W-:Y:S01]  /*3fe0*/  UTCHMMA.2CTA gdesc[UR34], gdesc[UR36], tmem[UR10], tmem[UR22], idesc[UR23], UPT ;  /* 0x00ff1624220075ea */ /* 0x0005e2000ba0000a */
[----:B------:R2:W-:Y:S01]  /*3ff0*/  UTCBAR.2CTA.MULTICAST [UR8], URZ, UR12 ;  /* 0x000000ff080073e9 */ /* 0x0005e2000820080c */
[----:B------:R-:W-:Y:S01]  /*4000*/  UMOV UR46, UR18 ;  /* 0x00000012002e7c82 */ /* 0x000fe20008000000 */
[----:B------:R-:W-:Y:S05]  /*4010*/  BRA.U UP0, `(.L_x_83) ;  /* 0xfffffffd00507547 */ /* 0x000fea000b83ffff */
.L_x_80:
[----:B------:R-:W-:Y:S01]  /*4020*/  UIADD3 UR9, UPT, UPT, UR9, 0x140, URZ ;  /* 0x0000014009097890 */ /* 0x000fe2000fffe0ff */
[----:B------:R-:W-:-:S08]  /*4030*/  UMOV UR17, UR16 ;  /* 0x0000001000117c82 */ /* 0x000fd00008000000 */
[----:B------:R4:W-:Y:S01]  /*4040*/  UTCBAR.2CTA.MULTICAST [UR9], URZ, UR11 ;  /* 0x000000ff090073e9 */ /* 0x0009e2000820080b */
[----:B------:R-:W-:Y:S02]  /*4050*/  NOP ;  /* 0x0000000000007918 */ /* 0x000fe40000000000 */
.L_x_78:
[----:B------:R-:W-:Y:S01]  /*4060*/  UIADD3 UR19, UPT, UPT, UR19, 0x1, URZ ;  /* 0x0000000113137890 */ /* 0x000fe2000fffe0ff */
[----:B------:R-:W-:-:S03]  /*4070*/  ISETP.NE.AND P0, PT, R8, 0x2, PT ;  /* 0x000000020800780c */ /* 0x000fc60003f05270 */
[----:B------:R-:W-:Y:S01]  /*4080*/  UISETP.NE.AND UP0, UPT, UR19, 0x4, UPT ;  /* 0x000000041300788c */ /* 0x000fe2000bf05270 */
[----:B-12---:R-:W-:Y:S02]  /*4090*/  SEL R0, RZ, 0x1, P0 ;  /* 0x00000001ff007807 */ /* 0x006fe40000000000 */
[----:B------:R-:W-:Y:S01]  /*40a0*/  SEL R8, R8, RZ, P0 ;  /* 0x000000ff08087207 */ /* 0x000fe20000000000 */
[----:B------:R-:W-:Y:S01]  /*40b0*/  USEL UR8, URZ, 0x1, UP0 ;  /* 0x00000001ff087887 */ /* 0x000fe20008000000 */
[----:B------:R-:W-:Y:S01]  /*40c0*/  LOP3.LUT R3, R3, R0, RZ, 0x3c, !PT ;  /* 0x0000000003037212 */ /* 0x000fe200078e3cff */
[----:B------:R-:W-:-:S04]  /*40d0*/  USEL UR19, UR19, URZ, UP0 ;  /* 0x000000ff13137287 */ /* 0x000fc80008000000 */
[----:B------:R-:W-:Y:S01]  /*40e0*/  LOP3.LUT R9, R9, UR8, RZ, 0x3c, !PT ;  /* 0x0000000809097c12 */ /* 0x000fe2000f8e3cff */
[----:B------:R-:W-:Y:S07]  /*40f0*/  @P1 BRA `(.L_x_84) ;  /* 0xfffffff800881947 */ /* 0x000fee000383ffff */
[----:B------:R-:W1:Y:S01]  /*4100*/  S2UR UR6, SR_CgaCtaId ;  /* 0x00000000000679c3 */ /* 0x000e620000008800 */
[----:B------:R-:W-:Y:S01]  /*4110*/  ELECT P0, URZ, PT ;  /* 0x0000000000ff782f */ /* 0x000fe20003800000 */
[----:B------:R-:W-:Y:S01]  /*4120*/  HFMA2 R0, -RZ, RZ, 0, 5.9604644775390625e-08 ;  /* 0x00000001ff007431 */ /* 0x000fe200000001ff */
[----:B------:R-:W-:-:S05]  /*4130*/  UMOV UR8, 0x40 ;  /* 0x0000004000087882 */ /* 0x000fca0000000000 */
[----:B------:R-:W-:Y:S01]  /*4140*/  UVIRTCOUNT.DEALLOC.SMPOOL 0x80 ;  /* 0x000000800000784c */ /* 0x000fe20000000000 */
[----:B------:R-:W-:Y:S02]  /*4150*/  UISETP.NE.AND UP0, UPT, UR5, URZ, UPT ;  /* 0x000000ff0500728c */ /* 0x000fe4000bf05270 */
[----:B-1----:R-:W-:-:S09]  /*4160*/  ULEA UR6, UR6, UR8, 0x18 ;  /* 0x0000000806067291 */ /* 0x002fd2000f8ec0ff */
[----:B------:R1:W-:Y:S01]  /*4170*/  @P0 STS.U8 [UR6+0x1c], R0 ;  /* 0x00001c00ff000988 */ /* 0x0003e20008000006 */
[----:B------:R-:W-:Y:S05]  /*4180*/  BRA.U UP0, `(.L_x_85) ;  /* 0x0000000100a07547 */ /* 0x000fea000b800000 */
[----:B------:R-:W-:Y:S01]  /*4190*/  UIADD3 UR5, UPT, UPT, UR7, 0x160, URZ ;  /* 0x0000016007057890 */ /* 0x000fe2000fffe0ff */
[----:B------:R-:W-:-:S03]  /*41a0*/  SHF.L.U32 R2, R9, 0x1f, RZ ;  /* 0x0000001f09027819 */ /* 0x000fc600000006ff */
[----:B------:R-:W-:-:S09]  /*41b0*/  ULEA UR8, UR19, UR5, 0x3 ;  /* 0x0000000513087291 */ /* 0x000fd2000f8e18ff */
[----:B------:R-:W2:Y:S02]  /*41c0*/  SYNCS.PHASECHK.TRANS64.TRYWAIT P0, [UR8], R2 ;  /* 0x00000002ff0075a7 */ /* 0x000ea40008001108 */
[----:B--2---:R-:W-:Y:S05]  /*41d0*/  @!P0 BRA `(.L_x_86) ;  /* 0x0000005800208947 */ /* 0x004fea0003800000 */
.L_x_185:
[----:B----4-:R-:W-:-:S04]  /*41e0*/  UIADD3 UR9, UPT, UPT, UR19, 0x1, URZ ;  /* 0x0000000113097890 */ /* 0x010fc8000fffe0ff */
        /* <DEDUP_REMOVED lines=8> */
.L_x_187:
        /* <DEDUP_REMOVED lines=9> */
.L_x_189:
[----:B------:R-:W-:-:S04]  /*4300*/  UIADD3 UR9, UPT, UPT, UR9, 0x1, URZ ;  /* 0x0000000109097890 */ /* 0x000fc8000fffe0ff */
[----:B------:R-:W-:-:S04]  /*4310*/  UISETP.NE.AND UP1, UPT, UR9, 0x4, UPT ;  /* 0x000000040900788c */ /* 0x000fc8000bf25270 */
[----:B------:R-:W-:Y:S02]  /*4320*/  USEL UR8, URZ, 0x1, UP1 ;  /* 0x00000001ff087887 */ /* 0x000fe40008800000 */
[----:B------:R-:W-:-:S04]  /*4330*/  USEL UR9, UR9, URZ, UP1 ;  /* 0x000000ff09097287 */ /* 0x000fc80008800000 */
[----:B------:R-:W-:Y:S01]  /*4340*/  ULEA UR9, UR9, UR5, 0x3 ;  /* 0x0000000509097291 */ /* 0x000fe2000f8e18ff */
[----:B------:R-:W-:-:S04]  /*4350*/  LOP3.LUT R2, R2, UR8, RZ, 0x3c, !PT ;  /* 0x0000000802027c12 */ /* 0x000fc8000f8e3cff */
[----:B------:R-:W-:Y:S01]  /*4360*/  SHF.L.U32 R2, R2, 0x1f, RZ ;  /* 0x0000001f02027819 */ /* 0x000fe200000006ff */
[----:B-1----:R-:W-:-:S04]  /*4370*/  IMAD.U32 R0, RZ, RZ, UR9 ;  /* 0x00000009ff007e24 */ /* 0x002fc8000f8e00ff */
[----:B------:R1:W2:Y:S03]  /*4380*/  SYNCS.PHASECHK.TRANS64.TRYWAIT P0, [R0+URZ], R2 ;  /* 0x00000002000075a7 */ /* 0x0002a600080011ff */
[----:B--2---:R-:W-:Y:S05]  /*4390*/  @!P0 NANOSLEEP.SYNCS 0x989680 ;  /* 0x009896800000895d */ /* 0x004fea0003900000 */
[----:B------:R-:W2:Y:S02]  /*43a0*/  @!P0 SYNCS.PHASECHK.TRANS64 P0, [R0+URZ], R2 ;  /* 0x00000002000085a7 */ /* 0x000ea400080010ff */
[----:B--2---:R-:W-:Y:S05]  /*43b0*/  @P0 BRA `(.L_x_89) ;  /* 0x0000000000200947 */ /* 0x004fea0003800000 */
.L_x_90:
[----:B--2---:R2:W4:Y:S02]  /*43c0*/  SYNCS.PHASECHK.TRANS64.TRYWAIT P0, [R0+URZ], R2 ;  /* 0x00000002000075a7 */ /* 0x00452400080011ff */
[----:B----4-:R-:W-:Y:S05]  /*43d0*/  @!P0 NANOSLEEP.SYNCS 0x989680 ;  /* 0x009896800000895d */ /* 0x010fea0003900000 */
[----:B------:R-:W4:Y:S02]  /*43e0*/  @!P0 SYNCS.PHASECHK.TRANS64 P0, [R0+URZ], R2 ;  /* 0x00000002000085a7 */ /* 0x000f2400080010ff */
[----:B----4-:R-:W-:Y:S05]  /*43f0*/  @!P0 BRA `(.L_x_90) ;  /* 0xfffffffc00f08947 */ /* 0x010fea000383ffff */
[----:B------:R-:W-:Y:S05]  /*4400*/  BRA `(.L_x_89) ;  /* 0x00000000000c7947 */ /* 0x000fea0003800000 */
.L_x_85:
[----:B------:R-:W-:-:S04]  /*4410*/  UIADD3 UR5, UPT, UPT, UR7, 0x1a0, URZ ;  /* 0x000001a007057890 */ /* 0x000fc8000fffe0ff */
[----:B------:R-:W-:-:S09]  /*4420*/  UPRMT UR5, UR4, 0x654, UR5 ;  /* 0x0000065404057896 */ /* 0x000fd20008000005 */
[----:B------:R-:W-:Y:S03]  /*4430*/  SYNCS.ARRIVE.TRANS64.RED.A1T0 RZ, [UR5], RZ ;  /* 0x000000ffffff79a7 */ /* 0x000fe60008100405 */
.L_x_89:
[----:B-12---:R-:W-:Y:S01]  /*4440*/  SHF.L.U32 R2, RZ, 0x1f, RZ ;  /* 0x0000001fff027819 */ /* 0x006fe200000006ff */
[----:B------:R-:W-:Y:S01]  /*4450*/  UIADD3 UR5, UPT, UPT, UR7, 0x1a0, URZ ;  /* 0x000001a007057890 */ /* 0x000fe2000fffe0ff */
[----:B------:R-:W-:Y:S02]  /*4460*/  PLOP3.LUT P0, PT, PT, PT, UP0, 0x80, 0x8 ;  /* 0x000000000008781c */ /* 0x000fe40003f0f008 */
[----:B------:R-:W1:Y:S02]  /*4470*/  SYNCS.PHASECHK.TRANS64.TRYWAIT P1, [UR7+0x1a0], R2 ;  /* 0x0001a002ff0075a7 */ /* 0x000e640008021107 */
[----:B-1----:R-:W-:Y:S09]  /*4480*/  @!P1 BRA `(.L_x_91) ;  /* 0x0000005400bc9947 */ /* 0x002ff20003800000 */
.L_x_191:
[----:B------:R-:W-:Y:S01]  /*4490*/  @!UP0 UPRMT UR5, UR4, 0x654, UR5 ;  /* 0x0000065404058896 */ /* 0x000fe20008000005 */
[----:B------:R-:W-:Y:S02]  /*44a0*/  UMOV UR8, 0xffff ;  /* 0x0000ffff00087882 */ /* 0x000fe40000000000 */
[----:B------:R-:W-:-:S06]  /*44b0*/  UMOV UR4, 0x1 ;  /* 0x0000000100047882 */ /* 0x000fcc0000000000 */
[----:B------:R-:W-:Y:S01]  /*44c0*/  @!P0 SYNCS.ARRIVE.TRANS64.RED.A1T0 RZ, [UR5], RZ ;  /* 0x000000ffffff89a7 */ /* 0x000fe20008100405 */
[----:B------:R-:W-:Y:S01]  /*44d0*/  NOP ;  /* 0x0000000000007918 */ /* 0x000fe20000000000 */
[----:B-1----:R-:W1:Y:S01]  /*44e0*/  LDS R0, [UR6+0x14] ;  /* 0x00001406ff007984 */ /* 0x002e620008000800 */
[----:B------:R-:W-:-:S04]  /*44f0*/  ULOP3.LUT UR5, UR21, 0xffff, URZ, 0xc0, !UPT ;  /* 0x0000ffff15057892 */ /* 0x000fc8000f8ec0ff */
[----:B------:R-:W-:-:S04]  /*4500*/  USHF.R.U32.HI UR5, URZ, 0x5, UR5 ;  /* 0x00000005ff057899 */ /* 0x000fc80008011605 */
[----:B------:R-:W-:Y:S02]  /*4510*/  USHF.L.U32 UR8, UR8, UR5, URZ ;  /* 0x0000000508087299 */ /* 0x000fe400080006ff */
[----:B------:R-:W-:-:S04]  /*4520*/  USHF.L.U32 UR4, UR4, UR5, URZ ;  /* 0x0000000504047299 */ /* 0x000fc800080006ff */
[----:B-1----:R-:W-:-:S04]  /*4530*/  LOP3.LUT R0, R0, UR8, RZ, 0xc0, !PT ;  /* 0x0000000800007c12 */ /* 0x002fc8000f8ec0ff */
[----:B------:R-:W-:-:S13]  /*4540*/  ISETP.NE.AND P0, PT, R0, UR8, PT ;  /* 0x0000000800007c0c */ /* 0x000fda000bf05270 */
[----:B------:R-:W-:Y:S05]  /*4550*/  @P0 BRA `(.L_x_92) ;  /* 0x0000000000580947 */ /* 0x000fea0003800000 */
[----:B------:R-:W1:Y:S02]  /*4560*/  LDS R0, [UR6+0x18] ;  /* 0x00001806ff007984 */ /* 0x000e640008000800 */
[----:B-1----:R-:W-:-:S04]  /*4570*/  LOP3.LUT R0, R0, UR4, RZ, 0xc0, !PT ;  /* 0x0000000400007c12 */ /* 0x002fc8000f8ec0ff */
[----:B------:R-:W-:-:S13]  /*4580*/  ISETP.NE.AND P0, PT, R0, UR4, PT ;  /* 0x0000000400007c0c */ /* 0x000fda000bf05270 */
[----:B------:R-:W-:Y:S05]  /*4590*/  @P0 BRA `(.L_x_93) ;  /* 0x00000000003c0947 */ /* 0x000fea0003800000 */
[----:B------:R-:W1:Y:S01]  /*45a0*/  S2R R2, SR_LANEID ;  /* 0x0000000000027919 */ /* 0x000e620000000000 */
[----:B------:R-:W-:Y:S01]  /*45b0*/  ULOP3.LUT UR8, URZ, UR8, URZ, 0x33, !UPT ;  /* 0x00000008ff087292 */ /* 0x000fe2000f8e33ff */
[----:B------:R-:W-:Y:S02]  /*45c0*/  VOTEU.ANY UR7, UPT, PT ;  /* 0x0000000000077886 */ /* 0x000fe400038e0100 */
[----:B------:R-:W-:-:S03]  /*45d0*/  UFLO.U32 UR7, UR7 ;  /* 0x00000007000772bd */ /* 0x000fc600080e0000 */
[----:B------:R-:W-:-:S04]  /*45e0*/  IMAD.U32 R0, RZ, RZ, UR8 ;  /* 0x00000008ff007e24 */ /* 0x000fc8000f8e00ff */
[----:B------:R2:W3:Y:S02]  /*45f0*/  REDUX UR5, R0 ;  /* 0x00000000000573c4 */ /* 0x0004e40000000000 */
[----:B------:R1:W-:Y:S02]  /*4600*/  UTCATOMSWS.AND URZ, UR8 ;  /* 0x0000000800ff79e3 */ /* 0x0003e40008000000 */
[----:B-1----:R-:W-:Y:S02]  /*4610*/  ISETP.EQ.U32.AND P0, PT, R2, UR7, PT ;  /* 0x0000000702007c0c */ /* 0x002fe4000bf02070 */
[----:B--2---:R-:W-:Y:S02]  /*4620*/  LOP3.LUT R0, RZ, UR4, RZ, 0x33, !PT ;  /* 0x00000004ff007c12 */ /* 0x004fe4000f8e33ff */
[----:B---3--:R-:W-:Y:S02]  /*4630*/  MOV R2, UR5 ;  /* 0x0000000500027c02 */ /* 0x008fe40008000f00 */
[----:B------:R-:W1:Y:S07]  /*4640*/  REDUX UR4, R0 ;  /* 0x00000000000473c4 */ /* 0x000e6e0000000000 */
[----:B------:R2:W-:Y:S01]  /*4650*/  @P0 ATOMS.AND RZ, [UR6+0x14], R2 ;  /* 0x00001402ffff098c */ /* 0x0005e2000a800006 */
[----:B-1----:R-:W-:-:S05]  /*4660*/  IMAD.U32 R0, RZ, RZ, UR4 ;  /* 0x00000004ff007e24 */ /* 0x002fca000f8e00ff */
[----:B------:R2:W-:Y:S01]  /*4670*/  @P0 ATOMS.AND RZ, [UR6+0x18], R0 ;  /* 0x00001800ffff098c */ /* 0x0005e2000a800006 */
[----:B------:R-:W-:Y:S05]  /*4680*/  BRA `(.L_x_94) ;  /* 0x0000000000147947 */ /* 0x000fea0003800000 */
.L_x_93:
[----:B------:R-:W-:Y:S02]  /*4690*/  MOV R2, 0x46b0 ;  /* 0x000046b000027802 */ /* 0x000fe40000000f00 */
[----:B---345:R-:W-:Y:S05]  /*46a0*/  CALL.REL.NOINC `($__internal_0_$__cuda_sm10x_tcgen05_guardrail_trap_col_being_dealloced_not_returned_by_alloc) ;  /* 0x00000058005c7944 */ /* 0x038fea0003c00000 */
[----:B------:R-:W-:Y:S05]  /*46b0*/  BRA `(.L_x_94) ;  /* 0x0000000000087947 */ /* 0x000fea0003800000 */
.L_x_92:
[----:B------:R-:W-:Y:S02]  /*46c0*/  MOV R2, 0x46e0 ;  /* 0x000046e000027802 */ /* 0x000fe40000000f00 */
[----:B---345:R-:W-:Y:S05]  /*46d0*/  CALL.REL.NOINC `($__internal_2_$__cuda_sm10x_tcgen05_guardrail_trap_unallocated_columns_being_dealloced) ;  /* 0x0000005800687944 */ /* 0x038fea0003c00000 */
.L_x_94:
[----:B------:R-:W-:Y:S01]  /*46e0*/  NOP ;  /* 0x0000000000007918 */ /* 0x000fe20000000000 */
[----:B----4-:R-:W-:Y:S05]  /*46f0*/  EXIT ;  /* 0x000000000000794d */ /* 0x010fea0003800000 */
.L_x_65:
[----:B------:R-:W-:-:S09]  /*4700*/  UISETP.NE.OR UP5, UPT, UR10, 0x3, UP5 ;  /* 0x000000030a00788c */ /* 0x000fd2000afa5670 */
[----:B------:R-:W-:Y:S05]  /*4710*/  BRA.U UP5, `(.L_x_95) ;  /* 0x0000001105747547 */ /* 0x000fea000b800000 */
[----:B------:R-:W1:Y:S01]  /*4720*/  LDC R0, c[0x0][0xb30] ;  /* 0x0002cc00ff007b82 */ /* 0x000e620000000800 */
[----:B------:R-:W2:Y:S01]  /*4730*/  LDCU.64 UR8, c[0x0][0x888] ;  /* 0x00011100ff0877ac */ /* 0x000ea20008000a00 */
[----:B------:R-:W-:Y:S02]  /*4740*/  HFMA2 R27, -RZ, RZ, 0, 0 ;  /* 0x00000000ff1b7431 */ /* 0x000fe400000001ff */
[----:B------:R-:W-:Y:S01]  /*4750*/  IMAD.MOV.U32 R29, RZ, RZ, 0x1 ;  /* 0x00000001ff1d7424 */ /* 0x000fe200078e00ff */
[----:B------:R-:W-:Y:S01]  /*4760*/  MOV R25, 0x1000 ;  /* 0x0000100000197802 */ /* 0x000fe20000000f00 */
[----:B------:R-:W3:Y:S01]  /*4770*/  LDCU.64 UR4, c[0x0][0x890] ;  /* 0x00011200ff0477ac */ /* 0x000ee20008000a00 */
[----:B------:R-:W-:Y:S01]  /*4780*/  IMAD.MOV.U32 R28, RZ, RZ, RZ ;  /* 0x000000ffff1c7224 */ /* 0x000fe200078e00ff */
[----:B------:R-:W4:Y:S01]  /*4790*/  LDC R24, c[0x0][0x370] ;  /* 0x0000dc00ff187b82 */ /* 0x000f220000000800 */
[----:B------:R-:W-:Y:S01]  /*47a0*/  UMOV UR7, 0x400 ;  /* 0x0000040000077882 */ /* 0x000fe20000000000 */
[----:B------:R-:W-:-:S02]  /*47b0*/  UPLOP3.LUT UP1, UPT, UPT, UPT, UPT, 0x40, 0x4 ;  /* 0x000000000004789c */ /* 0x000fc40003f2e870 */
[----:B------:R-:W-:-:S04]  /*47c0*/  ULEA UR7, UR37, UR7, 0x18 ;  /* 0x0000000725077291 */ /* 0x000fc8000f8ec0ff */
[----:B------:R-:W4:Y:S01]  /*47d0*/  LDC R3, c[0x0][0xb0c] ;  /* 0x0002c300ff037b82 */ /* 0x000f220000000800 */
[----:B------:R-:W-:Y:S02]  /*47e0*/  UIADD3 UR13, UPT, UPT, UR7, 0xe8, URZ ;  /* 0x000000e8070d7890 */ /* 0x000fe4000fffe0ff */
[----:B--2---:R-:W-:Y:S02]  /*47f0*/  UISETP.NE.U32.AND UP3, UPT, UR8, URZ, UPT ;  /* 0x000000ff0800728c */ /* 0x004fe4000bf65070 */
[----:B------:R-:W-:Y:S02]  /*4800*/  UIADD3 UR41, UPT, UPT, UR7, 0xd0, URZ ;  /* 0x000000d007297890 */ /* 0x000fe4000fffe0ff */
[----:B---3--:R-:W-:Y:S01]  /*4810*/  UISETP.NE.U32.AND UP4, UPT, UR4, URZ, UPT ;  /* 0x000000ff0400728c */ /* 0x008fe2000bf85070 */
[----:B------:R-:W2:Y:S01]  /*4820*/  LDC R20, c[0x0][0xb20] ;  /* 0x0002c800ff147b82 */ /* 0x000ea20000000800 */
[----:B-1----:R-:W-:Y:S01]  /*4830*/  ISETP.NE.AND P1, PT, R0, 0x1, PT ;  /* 0x000000010000780c */ /* 0x002fe20003f25270 */
[----:B------:R-:W-:-:S02]  /*4840*/  UISETP.NE.AND.EX UP3, UPT, UR9, URZ, UPT, UP3 ;  /* 0x000000ff0900728c */ /* 0x000fc4000bf65330 */
[----:B------:R-:W-:Y:S02]  /*4850*/  UIADD3 UR33, UPT, UPT, UR7, 0xd8, URZ ;  /* 0x000000d807217890 */ /* 0x000fe4000fffe0ff */
[----:B------:R-:W-:Y:S02]  /*4860*/  UIADD3 UR25, UPT, UPT, UR7, 0xe0, URZ ;  /* 0x000000e007197890 */ /* 0x000fe4000fffe0ff */
[----:B------:R-:W1:Y:S01]  /*4870*/  LDC.64 R30, c[0x0][0x348] ;  /* 0x0000d200ff1e7b82 */ /* 0x000e620000000a00 */
[----:B------:R-:W-:Y:S02]  /*4880*/  UPRMT UR13, UR37, 0x654, UR13 ;  /* 0x00000654250d7896 */ /* 0x000fe4000800000d */
[----:B------:R-:W-:-:S05]  /*4890*/  UISETP.NE.AND.EX UP4, UPT, UR5, URZ, UPT, UP4 ;  /* 0x000000ff0500728c */ /* 0x000fca000bf85340 */
[----:B------:R-:W3:Y:S08]  /*48a0*/  LDC.64 R14, c[0x0][0xb10] ;  /* 0x0002c400ff0e7b82 */ /* 0x000ef00000000a00 */
[----:B------:R-:W1:Y:S08]  /*48b0*/  LDC.64 R6, c[0x0][0xb18] ;  /* 0x0002c600ff067b82 */ /* 0x000e700000000a00 */
[----:B------:R-:W1:Y:S08]  /*48c0*/  LDC.64 R4, c[0x0][0xb28] ;  /* 0x0002ca00ff047b82 */ /* 0x000e700000000a00 */
[----:B--2-4-:R-:W1:Y:S02]  /*48d0*/  LDC R21, c[0x0][0x374] ;  /* 0x0000dd00ff157b82 */ /* 0x014e640000000800 */
.L_x_106:
[C---:B------:R-:W-:Y:S02]  /*48e0*/  LEA R0, R28.reuse, UR7, 0x3 ;  /* 0x000000071c007c11 */ /* 0x040fe4000f8e18ff */
[----:B------:R-:W-:Y:S02]  /*48f0*/  SHF.L.U32 R2, R27, 0x1f, RZ ;  /* 0x0000001f1b027819 */ /* 0x000fe400000006ff */
[----:B------:R-:W-:Y:S02]  /*4900*/  LEA R16, R28, UR7, 0x4 ;  /* 0x000000071c107c11 */ /* 0x000fe4000f8e20ff */
[----:B--2---:R-:W2:Y:S02]  /*4910*/  SYNCS.PHASECHK.TRANS64.TRYWAIT P0, [R0+URZ+0x120], R2 ;  /* 0x00012002000075a7 */ /* 0x004ea400080011ff */
[----:B--2---:R-:W-:Y:S05]  /*4920*/  @!P0 BRA `(.L_x_96) ;  /* 0x0000005000ac8947 */ /* 0x004fea0003800000 */
.L_x_192:
[----:B------:R-:W-:Y:S01]  /*4930*/  ISETP.GE.AND P0, PT, R34, 0x1, PT ;  /* 0x000000012200780c */ /* 0x000fe20003f06270 */
[----:B------:R-:W4:Y:S01]  /*4940*/  LDS.128 R16, [R16+0x1b0] ;  /* 0x0001b00010107984 */ /* 0x000f220000000c00 */
[----:B--2---:R-:W-:Y:S01]  /*4950*/  VIADD R0, R0, 0x130 ;  /* 0x0000013000007836 */ /* 0x004fe20000000000 */
[----:B------:R-:W-:Y:S01]  /*4960*/  @!PT LDS RZ, [RZ] ;  /* 0x00000000fffff984 */ /* 0x000fe20000000800 */
[----:B------:R-:W-:Y:S01]  /*4970*/  @!PT LDS RZ, [RZ] ;  /* 0x00000000fffff984 */ /* 0x000fe20000000800 */
[----:B------:R-:W-:Y:S01]  /*4980*/  @!PT LDS RZ, [RZ] ;  /* 0x00000000fffff984 */ /* 0x000fe20000000800 */
[----:B------:R-:W-:Y:S01]  /*4990*/  @!PT LDS RZ, [RZ] ;  /* 0x00000000fffff984 */ /* 0x000fe20000000800 */
[----:B------:R2:W-:Y:S06]  /*49a0*/  MEMBAR.ALL.CTA ;  /* 0x0000000000007992 */ /* 0x0005ec0000008000 */
[----:B--2---:R-:W2:Y:S01]  /*49b0*/  FENCE.VIEW.ASYNC.S ;  /* 0x00000000000073c6 */ /* 0x004ea20000000000 */
[----:B------:R-:W-:Y:S04]  /*49c0*/  PRMT R0, RZ, 0x654, R0 ;  /* 0x00000654ff007816 */ /* 0x000fe80000000000 */
[----:B--2---:R2:W-:Y:S01]  /*49d0*/  SYNCS.ARRIVE.TRANS64.RED.A1T0 RZ, [R0+URZ], RZ ;  /* 0x000000ff00ff79a7 */ /* 0x0045e200081004ff */
[----:B----4-:R-:W-:Y:S11]  /*49e0*/  LOP3.LUT P3, RZ, R18, 0x1, RZ, 0xc0, !PT ;  /* 0x0000000112ff7812 */ /* 0x010ff6000786c0ff */
[----:B------:R-:W-:Y:S02]  /*49f0*/  @!UPT UIADD3 URZ, UPT, UPT, URZ, URZ, URZ ;  /* 0x000000fffffff290 */ /* 0x000fe4000fffe0ff */
[----:B------:R-:W-:Y:S02]  /*4a00*/  @P3 MOV R11, R16 ;  /* 0x00000010000b3202 */ /* 0x000fe40000000f00 */
[----:B------:R-:W-:Y:S01]  /*4a10*/  @P3 LOP3.LUT R10, R17, 0xffff, RZ, 0xc0, !PT ;  /* 0x0000ffff110a3812 */ /* 0x000fe200078ec0ff */
[----:B--2---:R-:W-:Y:S06]  /*4a20*/  @!P0 BRA `(.L_x_97) ;  /* 0x0000000000a48947 */ /* 0x004fec0003800000 */
[-C--:B-1----:R-:W-:Y:S01]  /*4a30*/  IMAD.HI.U32 R0, R21, R7.reuse, RZ ;  /* 0x0000000715007227 */ /* 0x082fe200078e00ff */
[----:B------:R-:W-:Y:S02]  /*4a40*/  ISETP.NE.AND P0, PT, R6, 0x1, PT ;  /* 0x000000010600780c */ /* 0x000fe40003f05270 */
[----:B------:R-:W-:Y:S01]  /*4a50*/  ISETP.NE.AND P2, PT, R34, 0x1, PT ;  /* 0x000000012200780c */ /* 0x000fe20003f45270 */
[----:B---3--:R-:W-:Y:S01]  /*4a60*/  IMAD.HI.U32 R9, R24, R14, RZ ;  /* 0x0000000e18097227 */ /* 0x008fe200078e00ff */
[----:B------:R-:W-:Y:S02]  /*4a70*/  SHF.R.U32.HI R0, RZ, R20, R0 ;  /* 0x00000014ff007219 */ /* 0x000fe40000011600 */
[----:B------:R-:W-:Y:S01]  /*4a80*/  ISETP.NE.AND P4, PT, R3, 0x1, PT ;  /* 0x000000010300780c */ /* 0x000fe20003f85270 */
[----:B------:R-:W-:Y:S01]  /*4a90*/  IMAD.HI.U32 R13, R10, R7, RZ ;  /* 0x000000070a0d7227 */ /* 0x000fe200078e00ff */
[----:B------:R-:W-:Y:S02]  /*4aa0*/  SHF.R.U32.HI R9, RZ, R15, R9 ;  /* 0x0000000fff097219 */ /* 0x000fe40000011609 */
[----:B------:R-:W-:Y:S01]  /*4ab0*/  SEL R0, R21, R0, !P0 ;  /* 0x0000000015007207 */ /* 0x000fe20004000000 */
[----:B------:R-:W-:Y:S01]  /*4ac0*/  IMAD.HI.U32 R12, R11, R14, RZ ;  /* 0x0000000e0b0c7227 */ /* 0x000fe200078e00ff */
[----:B------:R-:W-:Y:S03]  /*4ad0*/  SEL R9, R24, R9, !P4 ;  /* 0x0000000918097207 */ /* 0x000fe60006000000 */
[-C--:B------:R-:W-:Y:S01]  /*4ae0*/  IMAD.HI.U32 R8, R0, R4.reuse, RZ ;  /* 0x0000000400087227 */ /* 0x080fe200078e00ff */
[----:B------:R-:W-:Y:S03]  /*4af0*/  SHF.R.U32.HI R12, RZ, R15, R12 ;  /* 0x0000000fff0c7219 */ /* 0x000fe6000001160c */
[----:B------:R-:W-:Y:S01]  /*4b00*/  IMAD.HI.U32 R2, R9, R4, RZ ;  /* 0x0000000409027227 */ /* 0x000fe200078e00ff */
[-C--:B------:R-:W-:Y:S02]  /*4b10*/  @P2 SHF.R.U32.HI R0, RZ, R5.reuse, R8 ;  /* 0x00000005ff002219 */ /* 0x080fe40000011608 */
[----:B------:R-:W-:Y:S02]  /*4b20*/  SHF.R.U32.HI R8, RZ, R20, R13 ;  /* 0x00000014ff087219 */ /* 0x000fe4000001160d */
[----:B------:R-:W-:Y:S01]  /*4b30*/  @P2 SHF.R.U32.HI R9, RZ, R5, R2 ;  /* 0x00000005ff092219 */ /* 0x000fe20000011602 */
[----:B------:R-:W-:Y:S01]  /*4b40*/  IMAD R0, R34, R0, RZ ;  /* 0x0000000022007224 */ /* 0x000fe200078e02ff */
[----:B------:R-:W-:Y:S02]  /*4b50*/  SEL R8, R10, R8, !P0 ;  /* 0x000000080a087207 */ /* 0x000fe40004000000 */
[----:B------:R-:W-:Y:S01]  /*4b60*/  SEL R2, R11, R12, !P4 ;  /* 0x0000000c0b027207 */ /* 0x000fe20006000000 */
[----:B------:R-:W-:Y:S01]  /*4b70*/  IMAD R12, R34, R9, RZ ;  /* 0x00000009220c7224 */ /* 0x000fe200078e02ff */
[C---:B------:R-:W-:Y:S01]  /*4b80*/  ISETP.GE.AND P0, PT, R8.reuse, R0, PT ;  /* 0x000000000800720c */ /* 0x040fe20003f06270 */
[----:B------:R-:W-:Y:S03]  /*4b90*/  IMAD.HI.U32 R0, R8, R4, RZ ;  /* 0x0000000408007227 */ /* 0x000fe600078e00ff */
[----:B------:R-:W-:Y:S02]  /*4ba0*/  ISETP.GE.OR P0, PT, R2, R12, P0 ;  /* 0x0000000c0200720c */ /* 0x000fe40000706670 */
[-C--:B------:R-:W-:Y:S04]  /*4bb0*/  SHF.R.U32.HI R0, RZ, R5.reuse, R0 ;  /* 0x00000005ff007219 */ /* 0x080fe80000011600 */
[----:B------:R-:W-:Y:S05]  /*4bc0*/  SEL R13, R8, R0, !P2 ;  /* 0x00000000080d7207 */ /* 0x000fea0005000000 */
[----:B------:R-:W-:Y:S02]  /*4bd0*/  IMAD.MOV R12, RZ, RZ, -R13 ;  /* 0x000000ffff0c7224 */ /* 0x000fe400078e0a0d */
[----:B------:R-:W-:Y:S04]  /*4be0*/  @!P0 IMAD.HI.U32 R0, R2, R4, RZ ;  /* 0x0000000402008227 */ /* 0x000fe800078e00ff */
[----:B------:R-:W-:Y:S01]  /*4bf0*/  IMAD R12, R34, R12, R8 ;  /* 0x0000000c220c7224 */ /* 0x000fe200078e0208 */
[----:B------:R-:W-:Y:S04]  /*4c00*/  @!P0 SHF.R.U32.HI R0, RZ, R5, R0 ;  /* 0x00000005ff008219 */ /* 0x000fe80000011600 */
[----:B------:R-:W-:Y:S04]  /*4c10*/  @!P0 SEL R0, R2, R0, !P2 ;  /* 0x0000000002008207 */ /* 0x000fe80005000000 */
[----:B------:R-:W-:Y:S01]  /*4c20*/  @!P0 IADD3 R13, PT, PT, R13, -R0, RZ ;  /* 0x800000000d0d8210 */ /* 0x000fe20007ffe0ff */
[----:B------:R-:W-:Y:S01]  /*4c30*/  @!P0 IMAD R0, R9, R12, R0 ;  /* 0x0000000c09008224 */ /* 0x000fe200078e0200 */
[----:B------:R-:W-:Y:S01]  /*4c40*/  IADD3 R9, PT, PT, -R8, RZ, RZ ;  /* 0x000000ff08097210 */ /* 0x000fe20007ffe1ff */
[--C-:B------:R-:W-:Y:S02]  /*4c50*/  IMAD.MOV R12, RZ, RZ, -R2.reuse ;  /* 0x000000ffff0c7224 */ /* 0x100fe400078e0a02 */
[----:B------:R-:W-:Y:S02]  /*4c60*/  @!P0 IMAD R8, R13, R34, R2 ;  /* 0x000000220d088224 */ /* 0x000fe400078e0202 */
[----:B------:R-:W-:Y:S02]  /*4c70*/  @!P0 IMAD.MOV.U32 R2, RZ, RZ, R0 ;  /* 0x000000ffff028224 */ /* 0x000fe400078e0000 */
[----:B------:R-:W-:Y:S02]  /*4c80*/  IMAD R11, R3, R12, R11 ;  /* 0x0000000c030b7224 */ /* 0x000fe400078e020b */
[----:B------:R-:W-:Y:S02]  /*4c90*/  IMAD R10, R6, R9, R10 ;  /* 0x00000009060a7224 */ /* 0x000fe400078e020a */
[----:B------:R-:W-:Y:S02]  /*4ca0*/  IMAD R11, R2, R3, R11 ;  /* 0x00000003020b7224 */ /* 0x000fe400078e020b */
[----:B------:R-:W-:Y:S02]  /*4cb0*/  IMAD R10, R8, R6, R10 ;  /* 0x00000006080a7224 */ /* 0x000fe400078e020a */
.L_x_97:
[----:B------:R-:W-:Y:S05]  /*4cc0*/  BRA.U UP1, `(.L_x_98) ;  /* 0x0000000101107547 */ /* 0x000fea000b800000 */
[----:B------:R-:W-:Y:S04]  /*4cd0*/  MOV R2, UR6 ;  /* 0x0000000600027c02 */ /* 0x000fe80008000f00 */
[----:B------:R-:W-:Y:S04]  /*4ce0*/  SHF.L.U32 R2, R2, 0x1f, RZ ;  /* 0x0000001f02027819 */ /* 0x000fe800000006ff */
[----:B------:R-:W2:Y:S02]  /*4cf0*/  SYNCS.PHASECHK.TRANS64.TRYWAIT P0, [UR7+0x118], R2 ;  /* 0x00011802ff0075a7 */ /* 0x000ea40008001107 */
[----:B--2---:R-:W-:Y:S05]  /*4d00*/  @!P0 BRA `(.L_x_99) ;  /* 0x0000004c00c88947 */ /* 0x004fea0003800000 */
.L_x_98:
[----:B------:R-:W-:Y:S02]  /*4d10*/  R2UR UR42, R22 ;  /* 0x00000000162a72ca */ /* 0x000fe400000e0000 */
[----:B------:R-:W-:Y:S02]  /*4d20*/  R2UR UR43, R23 ;  /* 0x00000000172b72ca */ /* 0x000fe400000e0000 */
[----:B------:R-:W-:Y:S02]  /*4d30*/  ISETP.NE.U32.AND P2, PT, RZ, UR4, PT ;  /* 0x00000004ff007c0c */ /* 0x000fe4000bf45070 */
[----:B------:R-:W-:Y:S02]  /*4d40*/  SHF.L.U32 R22, R29, 0x1f, RZ ;  /* 0x0000001f1d167819 */ /* 0x000fe400000006ff */
[----:B------:R-:W-:Y:S05]  /*4d50*/  ISETP.NE.AND.EX P2, PT, RZ, UR5, PT, P2 ;  /* 0x00000005ff007c0c */ /* 0x000fea000bf45320 */
[----:B------:R-:W-:Y:S02]  /*4d60*/  USHF.L.U32 UR42, UR42, 0x7, URZ ;  /* 0x000000072a2a7899 */ /* 0x000fe400080006ff */
[----:B------:R-:W-:Y:S01]  /*4d70*/  USHF.L.U32 UR43, UR43, 0x6, URZ ;  /* 0x000000062b2b7899 */ /* 0x000fe200080006ff */
[----:B------:R-:W-:Y:S11]  /*4d80*/  BRA.U !UP4, `(.L_x_100) ;  /* 0x000000010c347547 */ /* 0x000ff6000b800000 */
[----:B------:R-:W-:Y:S01]  /*4d90*/  UPLOP3.LUT UP0, UPT, UPT, UPT, UP3, 0x80, 0x8 ;  /* 0x000000000008789c */ /* 0x000fe20003f0f030 */
[----:B--2---:R-:W-:Y:S02]  /*4da0*/  HFMA2 R0, -RZ, RZ, 0, 5.9604644775390625e-08 ;  /* 0x00000001ff007431 */ /* 0x004fe400000001ff */
[----:B------:R-:W-:Y:S03]  /*4db0*/  IMAD.MOV.U32 R64, RZ, RZ, 0x1 ;  /* 0x00000001ff407424 */ /* 0x000fe600078e00ff */
[----:B------:R-:W-:Y:S05]  /*4dc0*/  PLOP3.LUT P0, PT, PT, PT, UP0, 0x80, 0x8 ;  /* 0x000000000008781c */ /* 0x000fea0003f0f008 */
[----:B------:R-:W2:Y:S01]  /*4dd0*/  @UP0 LDCU.64 UR10, c[0x0][0x888] ;  /* 0x00011100ff0a07ac */ /* 0x000ea20008000a00 */
[----:B------:R-:W-:Y:S07]  /*4de0*/  @UP0 UIMAD UR8, UR36, UR4, URZ ;  /* 0x00000004240802a4 */ /* 0x000fee000f8e02ff */
[----:B------:R-:W-:Y:S01]  /*4df0*/  @!P0 PRMT R64, R0, 0x7610, R64 ;  /* 0x0000761000408816 */ /* 0x000fe20000000040 */
[----:B--2---:R-:W-:Y:S03]  /*4e00*/  @UP0 UIMAD.WIDE UR10, UR8, 0x4, UR10 ;  /* 0x00000004080a08a5 */ /* 0x004fe6000f8e020a */
[----:B------:R-:W2:Y:S03]  /*4e10*/  @!UP0 LDCU UR8, c[0x0][0x880] ;  /* 0x00011000ff0887ac */ /* 0x000ea60008000800 */
[----:B-----5:R-:W-:Y:S01]  /*4e20*/  IMAD.U32 R52, RZ, RZ, UR10 ;  /* 0x0000000aff347e24 */ /* 0x020fe2000f8e00ff */
[----:B------:R-:W-:Y:S05]  /*4e30*/  MOV R53, UR11 ;  /* 0x0000000b00357c02 */ /* 0x000fea0008000f00 */
[----:B------:R4:W5:Y:S02]  /*4e40*/  @P0 LDG.E R52, desc[UR38][R52.64] ;  /* 0x0000002634340981 */ /* 0x000964000c1e1900 */
[----:B--2-4-:R-:W-:Y:S07]  /*4e50*/  @!P0 IMAD.U32 R52, RZ, RZ, UR8 ;  /* 0x00000008ff348e24 */ /* 0x014fee000f8e00ff */
.L_x_100:
[----:B-----5:R-:W-:Y:S01]  /*4e60*/  @!P2 FSETP.EQ.AND P0, PT, R52, RZ, PT ;  /* 0x000000ff3400a20b */ /* 0x020fe20003f02000 */
[----:B------:R-:W-:Y:S01]  /*4e70*/  @!UPT UIADD3 URZ, UPT, UPT, URZ, URZ, URZ ;  /* 0x000000fffffff290 */ /* 0x000fe2000fffe0ff */
[----:B------:R-:W-:Y:S11]  /*4e80*/  @!P2 BRA `(.L_x_101) ;  /* 0x000000000014a947 */ /* 0x000ff60003800000 */
[----:B------:R-:W-:Y:S02]  /*4e90*/  LOP3.LUT P2, RZ, R64, 0xff, RZ, 0xc0, !PT ;  /* 0x000000ff40ff7812 */ /* 0x000fe4000784c0ff */
[----:B------:R-:W-:Y:S04]  /*4ea0*/  PLOP3.LUT P0, PT, PT, PT, UP0, 0x80, 0x8 ;  /* 0x000000000008781c */ /* 0x000fe80003f0f008 */
[----:B------:R-:W-:Y:S07]  /*4eb0*/  PLOP3.LUT P0, PT, P0, PT, PT, 0x8, 0x80 ;  /* 0x000000000080781c */ /* 0x000fee000070e170 */
[----:B------:R-:W-:Y:S11]  /*4ec0*/  @P2 FSETP.EQ.AND P0, PT, R52, RZ, PT ;  /* 0x000000ff3400220b */ /* 0x000ff60003f02000 */
[----:B------:R-:W-:Y:S02]  /*4ed0*/  @!UPT UIADD3 URZ, UPT, UPT, URZ, URZ, URZ ;  /* 0x000000fffffff290 */ /* 0x000fe4000fffe0ff */
.L_x_101:
[----:B------:R-:W4:Y:S01]  /*4ee0*/  SYNCS.PHASECHK.TRANS64.TRYWAIT P2, [UR7+0xf0], R22 ;  /* 0x0000f016ff0075a7 */ /* 0x000f220008041107 */
[----:B------:R-:W-:Y:S04]  /*4ef0*/  ELECT P4, URZ, PT ;  /* 0x0000000000ff782f */ /* 0x000fe80003880000 */
[----:B------:R-:W-:Y:S11]  /*4f00*/  PLOP3.LUT P4, PT, P0, P4, PT, 0xf2, 0x2f ;  /* 0x00000000002f781c */ /* 0x000ff60000789e72 */
[----:B------:R-:W-:Y:S02]  /*4f10*/  @!UPT UIADD3 URZ, UPT, UPT, URZ, URZ, URZ ;  /* 0x000000fffffff290 */ /* 0x000fe4000fffe0ff */
[----:B-1----:R-:W-:Y:S05]  /*4f20*/  @!P4 IADD3 R8, P0, PT, R30, 0x580, RZ ;  /* 0x000005801e08c810 */ /* 0x002fea0007f1e0ff */
[----:B--2---:R-:W-:Y:S01]  /*4f30*/  @!P4 IMAD.X R2, RZ, RZ, R31, P0 ;  /* 0x000000ffff02c224 */ /* 0x004fe200000e061f */
[----:B----4-:R-:W-:Y:S07]  /*4f40*/  @!P2 BRA `(.L_x_102) ;  /* 0x0000004c0050a947 */ /* 0x010fee0003800000 */
.L_x_195:
[----:B------:R-:W-:Y:S01]  /*4f50*/  @!P4 R2UR UR9, R8 ;  /* 0x000000000809c2ca */ /* 0x000fe200000e0000 */
[----:B------:R-:W-:Y:S01]  /*4f60*/  VOTEU.ALL UP1, P4 ;  /* 0x0000000000ff7886 */ /* 0x000fe20002020000 */
[----:B------:R-:W-:Y:S01]  /*4f70*/  @!P4 R2UR UR8, R2 ;  /* 0x000000000208c2ca */ /* 0x000fe200000e0000 */
[----:B------:R-:W-:Y:S01]  /*4f80*/  VOTEU.ALL UP2, P4 ;  /* 0x0000000000ff7886 */ /* 0x000fe20002040000 */
[----:B------:R-:W-:Y:S01]  /*4f90*/  UMOV UR16, 0x0 ;  /* 0x0000000000107882 */ /* 0x000fe20000000000 */
[----:B------:R-:W-:Y:S01]  /*4fa0*/  UMOV UR17, 0x10000000 ;  /* 0x1000000000117882 */ /* 0x000fe20000000000 */
[----:B------:R-:W-:Y:S01]  /*4fb0*/  @!UP1 UIADD3 UR40, UPT, UPT, UR7, 0x200, URZ ;  /* 0x0000020007289890 */ /* 0x000fe2000fffe0ff */
[----:B-1----:R-:W-:Y:S01]  /*4fc0*/  @!P4 IMAD.MOV.U32 R0, RZ, RZ, 0x1000 ;  /* 0x00001000ff00c424 */ /* 0x002fe200078e00ff */
[----:B------:R-:W-:Y:S01]  /*4fd0*/  UMOV UR44, UR36 ;  /* 0x00000024002c7c82 */ /* 0x000fe20008000000 */
[----:B------:R-:W-:Y:S01]  /*4fe0*/  @!UP1 UIADD3 UR10, UPT, UPT, UR42, 0x40, URZ ;  /* 0x000000402a0a9890 */ /* 0x000fe2000fffe0ff */
[----:B------:R-:W-:Y:S01]  /*4ff0*/  UMOV UR11, UR43 ;  /* 0x0000002b000b7c82 */ /* 0x000fe20008000000 */
[----:B------:R-:W-:Y:S02]  /*5000*/  UMOV UR12, UR36 ;  /* 0x00000024000c7c82 */ /* 0x000fe40008000000 */
[----:B------:R-:W-:Y:S01]  /*5010*/  IMAD.U32 R8, RZ, RZ, UR9 ;  /* 0x00000009ff087e24 */ /* 0x000fe2000f8e00ff */
[----:B------:R-:W-:Y:S01]  /*5020*/  UMOV UR9, UR41 ;  /* 0x0000002900097c82 */ /* 0x000fe20008000000 */
[----:B------:R-:W-:Y:S01]  /*5030*/  IMAD.U32 R9, RZ, RZ, UR8 ;  /* 0x00000008ff097e24 */ /* 0x000fe2000f8e00ff */
[----:B------:R-:W-:Y:S02]  /*5040*/  @!UP1 UIADD3 UR8, UPT, UPT, UR7, 0xa00, URZ ;  /* 0x00000a0007089890 */ /* 0x000fe4000fffe0ff */
[----:B------:R-:W-:Y:S01]  /*5050*/  @!P4 R2UR UR18, R8 ;  /* 0x000000000812c2ca */ /* 0x000fe200000e0000 */
[----:B------:R-:W-:Y:S01]  /*5060*/  VOTEU.ALL UP1, P4 ;  /* 0x0000000000ff7886 */ /* 0x000fe20002020000 */
[----:B------:R-:W-:Y:S01]  /*5070*/  @!P4 R2UR UR19, R9 ;  /* 0x000000000913c2ca */ /* 0x000fe200000e0000 */
[----:B------:R-:W-:Y:S01]  /*5080*/  UPRMT UR14, UR37, 0x654, UR41 ;  /* 0x00000654250e7896 */ /* 0x000fe20008000029 */
[----:B------:R-:W-:Y:S05]  /*5090*/  @!P4 IADD3 R8, P0, PT, R30, 0x580, RZ ;  /* 0x000005801e08c810 */ /* 0x000fea0007f1e0ff */
[----:B------:R-:W-:Y:S06]  /*50a0*/  @!P4 IMAD.X R2, RZ, RZ, R31, P0 ;  /* 0x000000ffff02c224 */ /* 0x000fec00000e061f */
[----:B------:R1:W-:Y:S01]  /*50b0*/  @!UP2 UTMALDG.3D [UR40], [UR18], desc[UR16] ;  /* 0x000010281200a5b4 */ /* 0x0003e20008011000 */
[----:B------:R1:W-:Y:S01]  /*50c0*/  @!UP1 UTMALDG.3D [UR8], [UR18], desc[UR16] ;  /* 0x00001008120095b4 */ /* 0x0003e20008011000 */
[----:B------:R1:W-:Y:S01]  /*50d0*/  @!P4 SYNCS.ARRIVE.TRANS64.RED.A0TR RZ, [UR7+0xd0], R0 ;  /* 0x0000d000ffffc9a7 */ /* 0x0003e20008300407 */
[----:B------:R-:W-:Y:S01]  /*50e0*/  SYNCS.ARRIVE.TRANS64.RED.A1T0 RZ, [UR14], RZ ;  /* 0x000000ffffff79a7 */ /* 0x000fe2000810040e */
[----:B------:R-:W2:Y:S02]  /*50f0*/  SYNCS.PHASECHK.TRANS64.TRYWAIT P2, [UR7+0xf8], R22 ;  /* 0x0000f816ff0075a7 */ /* 0x000ea40008041107 */
[----:B-12---:R-:W-:Y:S05]  /*5100*/  @!P2 BRA `(.L_x_103) ;  /* 0x0000004800f8a947 */ /* 0x006fea0003800000 */
.L_x_197:
        /* <DEDUP_REMOVED lines=8> */
[----:B------:R-:W-:Y:S01]  /*5190*/  @!UP1 UIADD3 UR32, UPT, UPT, UR7, 0x1200, URZ ;  /* 0x0000120007209890 */ /* 0x000fe2000fffe0ff */
[----:B------:R-:W-:Y:S01]  /*51a0*/  UMOV UR35, UR43 ;  /* 0x0000002b00237c82 */ /* 0x000fe20008000000 */
[----:B------:R-:W-:Y:S03]  /*51b0*/  @!UP1 UIADD3 UR10, UPT, UPT, UR42, 0x50, URZ ;  /* 0x000000502a0a9890 */ /* 0x000fe6000fffe0ff */
[----:B------:R-:W-:Y:S01]  /*51c0*/  IMAD.U32 R8, RZ, RZ, UR9 ;  /* 0x00000009ff087e24 */ /* 0x000fe2000f8e00ff */
[----:B------:R-:W-:Y:S01]  /*51d0*/  UMOV UR9, UR33 ;  /* 0x0000002100097c82 */ /* 0x000fe20008000000 */
[----:B------:R-:W-:Y:S01]  /*51e0*/  IMAD.U32 R9, RZ, RZ, UR8 ;  /* 0x00000008ff097e24 */ /* 0x000fe2000f8e00ff */
[----:B------:R-:W-:Y:S02]  /*51f0*/  @!UP1 UIADD3 UR8, UPT, UPT, UR7, 0x1a00, URZ ;  /* 0x00001a0007089890 */ /* 0x000fe4000fffe0ff */
[----:B------:R-:W-:Y:S01]  /*5200*/  @!P4 R2UR UR18, R8 ;  /* 0x000000000812c2ca */ /* 0x000fe200000e0000 */
[----:B------:R-:W-:Y:S01]  /*5210*/  VOTEU.ALL UP1, P4 ;  /* 0x0000000000ff7886 */ /* 0x000fe20002020000 */
[----:B------:R-:W-:Y:S01]  /*5220*/  @!P4 R2UR UR19, R9 ;  /* 0x000000000913c2ca */ /* 0x000fe200000e0000 */
[----:B------:R-:W-:Y:S01]  /*5230*/  UMOV UR11, UR43 ;  /* 0x0000002b000b7c82 */ /* 0x000fe20008000000 */
[----:B------:R-:W-:Y:S01]  /*5240*/  UMOV UR12, UR36 ;  /* 0x00000024000c7c82 */ /* 0x000fe20008000000 */
[----:B------:R-:W-:Y:S01]  /*5250*/  UPRMT UR14, UR37, 0x654, UR33 ;  /* 0x00000654250e7896 */ /* 0x000fe20008000021 */
[----:B------:R-:W-:Y:S05]  /*5260*/  @!P4 IADD3 R8, P0, PT, R30, 0x580, RZ ;  /* 0x000005801e08c810 */ /* 0x000fea0007f1e0ff */
[----:B------:R-:W-:Y:S04]  /*5270*/  @!P4 IMAD.X R2, RZ, RZ, R31, P0 ;  /* 0x000000ffff02c224 */ /* 0x000fe800000e061f */
[----:B------:R1:W-:Y:S01]  /*5280*/  @!UP2 UTMALDG.3D [UR32], [UR18], desc[UR16] ;  /* 0x000010201200a5b4 */ /* 0x0003e20008011000 */
[----:B------:R1:W-:Y:S01]  /*5290*/  @!UP1 UTMALDG.3D [UR8], [UR18], desc[UR16] ;  /* 0x00001008120095b4 */ /* 0x0003e20008011000 */
[----:B------:R1:W-:Y:S01]  /*52a0*/  @!P4 SYNCS.ARRIVE.TRANS64.RED.A0TR RZ, [UR7+0xd8], R0 ;  /* 0x0000d800ffffc9a7 */ /* 0x0003e20008300407 */
[----:B------:R-:W-:Y:S01]  /*52b0*/  SYNCS.ARRIVE.TRANS64.RED.A1T0 RZ, [UR14], RZ ;  /* 0x000000ffffff79a7 */ /* 0x000fe2000810040e */
[----:B------:R-:W2:Y:S02]  /*52c0*/  SYNCS.PHASECHK.TRANS64.TRYWAIT P2, [UR7+0x100], R22 ;  /* 0x00010016ff0075a7 */ /* 0x000ea40008041107 */
[----:B-12---:R-:W-:Y:S05]  /*52d0*/  @!P2 BRA `(.L_x_104) ;  /* 0x00000048009ca947 */ /* 0x006fea0003800000 */
.L_x_199:
[----:B------:R-:W2:Y:S01]  /*52e0*/  LDC.64 R12, c[0x0][0xb18] ;  /* 0x0002c600ff0c7b82 */ /* 0x000ea20000000a00 */
[----:B------:R-:W-:Y:S01]  /*52f0*/  @!P4 R2UR UR8, R2 ;  /* 0x000000000208c2ca */ /* 0x000fe200000e0000 */
[----:B------:R-:W-:Y:S01]  /*5300*/  VOTEU.ALL UP1, P4 ;  /* 0x0000000000ff7886 */ /* 0x000fe20002020000 */
[----:B------:R-:W-:Y:S01]  /*5310*/  @!P4 R2UR UR9, R8 ;  /* 0x000000000809c2ca */ /* 0x000fe200000e0000 */
[----:B------:R-:W-:Y:S01]  /*5320*/  VOTEU.ALL UP2, P4 ;  /* 0x0000000000ff7886 */ /* 0x000fe20002040000 */
[----:B------:R-:W-:Y:S03]  /*5330*/  UMOV UR16, 0x0 ;  /* 0x0000000000107882 */ /* 0x000fe60000000000 */
[----:B------:R-:W4:Y:S01]  /*5340*/  @!P1 LDC R2, c[0x0][0xb0c] ;  /* 0x0002c300ff029b82 */ /* 0x000f220000000800 */
[----:B------:R-:W-:Y:S01]  /*5350*/  @!UP1 UIADD3 UR26, UPT, UPT, UR42, 0x20, URZ ;  /* 0x000000202a1a9890 */ /* 0x000fe2000fffe0ff */
[----:B-1----:R-:W-:Y:S01]  /*5360*/  @!P4 IMAD.MOV.U32 R0, RZ, RZ, 0x1000 ;  /* 0x00001000ff00c424 */ /* 0x002fe200078e00ff */
[----:B------:R-:W-:Y:S01]  /*5370*/  @!UP1 UIADD3 UR24, UPT, UPT, UR7, 0x2200, URZ ;  /* 0x0000220007189890 */ /* 0x000fe2000fffe0ff */
[----:B------:R-:W-:Y:S01]  /*5380*/  @P3 SHF.R.U32.HI R26, RZ, 0x10, R17 ;  /* 0x00000010ff1a3819 */ /* 0x000fe20000011611 */
[----:B------:R-:W-:Y:S01]  /*5390*/  UMOV UR17, 0x10000000 ;  /* 0x1000000000117882 */ /* 0x000fe20000000000 */
[----:B------:R-:W-:Y:S01]  /*53a0*/  UMOV UR27, UR43 ;  /* 0x0000002b001b7c82 */ /* 0x000fe20008000000 */
[----:B------:R-:W-:Y:S01]  /*53b0*/  UMOV UR28, UR36 ;  /* 0x00000024001c7c82 */ /* 0x000fe20008000000 */
[----:B------:R-:W-:Y:S01]  /*53c0*/  IMAD.U32 R9, RZ, RZ, UR8 ;  /* 0x00000008ff097e24 */ /* 0x000fe2000f8e00ff */
[----:B------:R-:W-:Y:S01]  /*53d0*/  @!UP1 UIADD3 UR10, UPT, UPT, UR42, 0x60, URZ ;  /* 0x000000602a0a9890 */ /* 0x000fe2000fffe0ff */
[----:B------:R-:W-:Y:S01]  /*53e0*/  IMAD.U32 R8, RZ, RZ, UR9 ;  /* 0x00000009ff087e24 */ /* 0x000fe2000f8e00ff */
[----:B------:R-:W-:Y:S01]  /*53f0*/  @!UP1 UIADD3 UR8, UPT, UPT, UR7, 0x2a00, URZ ;  /* 0x00002a0007089890 */ /* 0x000fe2000fffe0ff */
[----:B------:R-:W-:Y:S01]  /*5400*/  VIADD R28, R28, 0x1 ;  /* 0x000000011c1c7836 */ /* 0x000fe20000000000 */
[----:B------:R-:W-:Y:S01]  /*5410*/  @!P4 R2UR UR19, R9 ;  /* 0x000000000913c2ca */ /* 0x000fe200000e0000 */
[----:B------:R-:W-:Y:S01]  /*5420*/  VOTEU.ALL UP1, P4 ;  /* 0x0000000000ff7886 */ /* 0x000fe20002020000 */
[----:B------:R-:W-:Y:S01]  /*5430*/  @!P4 R2UR UR18, R8 ;  /* 0x000000000812c2ca */ /* 0x000fe200000e0000 */
[----:B------:R-:W-:Y:S01]  /*5440*/  UMOV UR9, UR25 ;  /* 0x0000001900097c82 */ /* 0x000fe20008000000 */
[----:B------:R-:W1:Y:S01]  /*5450*/  LDC.64 R8, c[0x0][0xb10] ;  /* 0x0002c400ff087b82 */ /* 0x000e620000000a00 */
[----:B------:R-:W-:Y:S01]  /*5460*/  UMOV UR11, UR43 ;  /* 0x0000002b000b7c82 */ /* 0x000fe20008000000 */
[----:B------:R-:W-:Y:S01]  /*5470*/  UMOV UR12, UR36 ;  /* 0x00000024000c7c82 */ /* 0x000fe20008000000 */
[----:B------:R-:W-:Y:S08]  /*5480*/  UPRMT UR14, UR37, 0x654, UR25 ;  /* 0x00000654250e7896 */ /* 0x000ff00008000019 */
[----:B------:R1:W-:Y:S01]  /*5490*/  @!UP2 UTMALDG.3D [UR24], [UR18], desc[UR16] ;  /* 0x000010181200a5b4 */ /* 0x0003e20008011000 */
[----:B------:R1:W-:Y:S01]  /*54a0*/  @!UP1 UTMALDG.3D [UR8], [UR18], desc[UR16] ;  /* 0x00001008120095b4 */ /* 0x0003e20008011000 */
[----:B------:R5:W-:Y:S01]  /*54b0*/  @!P4 SYNCS.ARRIVE.TRANS64.RED.A0TR RZ, [UR7+0xe0], R0 ;  /* 0x0000e000ffffc9a7 */ /* 0x000be20008300407 */
[C---:B-1----:R-:W-:Y:S01]  /*54c0*/  @!P1 IMAD.HI.U32 R8, R11.reuse, R8, RZ ;  /* 0x000000080b089227 */ /* 0x042fe200078e00ff */
[----:B--2---:R-:W-:Y:S02]  /*54d0*/  @!P1 ISETP.NE.AND P0, PT, R12, 0x1, PT ;  /* 0x000000010c00980c */ /* 0x004fe40003f05270 */
[----:B----4-:R-:W-:Y:S01]  /*54e0*/  @!P1 ISETP.NE.AND P2, PT, R2, 0x1, PT ;  /* 0x000000010200980c */ /* 0x010fe20003f45270 */
[C---:B------:R-:W-:Y:S01]  /*54f0*/  @!P1 IMAD.HI.U32 R13, R10.reuse, R13, RZ ;  /* 0x0000000d0a0d9227 */ /* 0x040fe200078e00ff */
[----:B------:R-:W-:Y:S04]  /*5500*/  @!P1 SHF.R.U32.HI R8, RZ, R9, R8 ;  /* 0x00000009ff089219 */ /* 0x000fe80000011608 */
[----:B------:R-:W-:Y:S01]  /*5510*/  @!P1 SEL R8, R11, R8, !P2 ;  /* 0x000000080b089207 */ /* 0x000fe20005000000 */
[----:B------:R-:W-:Y:S01]  /*5520*/  SYNCS.ARRIVE.TRANS64.RED.A1T0 RZ, [UR14], RZ ;  /* 0x000000ffffff79a7 */ /* 0x000fe2000810040e */
[----:B------:R-:W1:Y:S01]  /*5530*/  SYNCS.PHASECHK.TRANS64.TRYWAIT P5, [UR7+0x108], R22 ;  /* 0x00010816ff0075a7 */ /* 0x000e6200080a1107 */
[----:B-----5:R-:W2:Y:S02]  /*5540*/  @!P1 LDC R0, c[0x0][0xb20] ;  /* 0x0002c800ff009b82 */ /* 0x020ea40000000800 */
[----:B--2---:R-:W-:Y:S04]  /*5550*/  @!P1 SHF.R.U32.HI R0, RZ, R0, R13 ;  /* 0x00000000ff009219 */ /* 0x004fe8000001160d */
[----:B------:R-:W-:Y:S05]  /*5560*/  @!P1 SEL R9, R10, R0, !P0 ;  /* 0x000000000a099207 */ /* 0x000fea0004000000 */
[----:B------:R-:W-:Y:S02]  /*5570*/  @!P1 IMAD.IADD R0, R9, 0x1, -R8 ;  /* 0x0000000109009824 */ /* 0x000fe400078e0a08 */
[----:B------:R-:W-:Y:S02]  /*5580*/  @!P1 IMAD.IADD R8, R8, 0x1, -R9 ;  /* 0x0000000108089824 */ /* 0x000fe400078e0a09 */
[----:B------:R-:W-:Y:S02]  /*5590*/  @!P1 IMAD R11, R0, R2, R11 ;  /* 0x00000002000b9224 */ /* 0x000fe400078e020b */
[----:B------:R-:W-:Y:S01]  /*55a0*/  @!P1 IMAD R10, R8, R12, R10 ;  /* 0x0000000c080a9224 */ /* 0x000fe200078e020a */
[----:B-1----:R-:W-:Y:S06]  /*55b0*/  @!P5 BRA `(.L_x_105) ;  /* 0x0000004400fcd947 */ /* 0x002fec0003800000 */
.L_x_201:
[----:B------:R-:W-:Y:S01]  /*55c0*/  @!P4 IADD3 R2, P0, PT, R30, 0x580, RZ ;  /* 0x000005801e02c810 */ /* 0x000fe20007f1e0ff */
[----:B------:R-:W-:Y:S01]  /*55d0*/  VOTEU.ALL UP1, P4 ;  /* 0x0000000000ff7886 */ /* 0x000fe20002020000 */
[----:B------:R-:W-:Y:S01]  /*55e0*/  VOTEU.ALL UP2, P4 ;  /* 0x0000000000ff7886 */ /* 0x000fe20002040000 */
[----:B------:R-:W-:Y:S01]  /*55f0*/  UMOV UR14, 0x0 ;  /* 0x00000000000e7882 */ /* 0x000fe20000000000 */
[----:B------:R-:W-:Y:S01]  /*5600*/  @!P4 R2UR UR9, R2 ;  /* 0x000000000209c2ca */ /* 0x000fe200000e0000 */
[----:B-1----:R-:W-:Y:S01]  /*5610*/  @!P4 IMAD.X R0, RZ, RZ, R31, P0 ;  /* 0x000000ffff00c224 */ /* 0x002fe200000e061f */
[----:B------:R-:W-:Y:S01]  /*5620*/  @!UP1 UIADD3 UR17, UPT, UPT, UR7, 0xe8, URZ ;  /* 0x000000e807119890 */ /* 0x000fe2000fffe0ff */
[----:B------:R-:W-:Y:S01]  /*5630*/  ISETP.NE.AND P0, PT, R28, 0x2, PT ;  /* 0x000000021c00780c */ /* 0x000fe20003f05270 */
[----:B------:R-:W-:Y:S01]  /*5640*/  @!UP1 UIADD3 UR18, UPT, UPT, UR42, 0x30, URZ ;  /* 0x000000302a129890 */ /* 0x000fe2000fffe0ff */
[----:B------:R-:W-:Y:S01]  /*5650*/  LOP3.LUT R29, R29, 0x1, RZ, 0x3c, !PT ;  /* 0x000000011d1d7812 */ /* 0x000fe200078e3cff */
[----:B------:R-:W-:Y:S01]  /*5660*/  @!UP1 UIADD3 UR16, UPT, UPT, UR7, 0x3200, URZ ;  /* 0x0000320007109890 */ /* 0x000fe2000fffe0ff */
[----:B------:R-:W-:Y:S01]  /*5670*/  @!P4 R2UR UR8, R0 ;  /* 0x000000000008c2ca */ /* 0x000fe200000e0000 */
[----:B------:R-:W-:Y:S01]  /*5680*/  UMOV UR15, 0x10000000 ;  /* 0x10000000000f7882 */ /* 0x000fe20000000000 */
[----:B------:R-:W-:Y:S01]  /*5690*/  UMOV UR19, UR43 ;  /* 0x0000002b00137c82 */ /* 0x000fe20008000000 */
[----:B------:R-:W-:Y:S01]  /*56a0*/  UMOV UR20, UR36 ;  /* 0x0000002400147c82 */ /* 0x000fe20008000000 */
[----:B------:R-:W-:Y:S01]  /*56b0*/  @!UP1 UIADD3 UR10, UPT, UPT, UR42, 0x70, URZ ;  /* 0x000000702a0a9890 */ /* 0x000fe2000fffe0ff */
[----:B------:R-:W-:Y:S01]  /*56c0*/  SEL R0, RZ, 0x1, P0 ;  /* 0x00000001ff007807 */ /* 0x000fe20000000000 */
[----:B------:R-:W-:Y:S01]  /*56d0*/  IMAD.U32 R8, RZ, RZ, UR9 ;  /* 0x00000009ff087e24 */ /* 0x000fe2000f8e00ff */
[----:B------:R-:W-:Y:S01]  /*56e0*/  UMOV UR11, UR43 ;  /* 0x0000002b000b7c82 */ /* 0x000fe20008000000 */
[----:B------:R-:W-:Y:S01]  /*56f0*/  UMOV UR12, UR36 ;  /* 0x00000024000c7c82 */ /* 0x000fe20008000000 */
[----:B------:R-:W-:Y:S01]  /*5700*/  UMOV UR9, UR17 ;  /* 0x0000001100097c82 */ /* 0x000fe20008000000 */
[----:B------:R-:W-:Y:S01]  /*5710*/  @P3 R2UR UR36, R26 ;  /* 0x000000001a2432ca */ /* 0x000fe200000e0000 */
[----:B------:R-:W-:Y:S01]  /*5720*/  IMAD.IADD R22, R10, 0x1, R54 ;  /* 0x000000010a167824 */ /* 0x000fe200078e0236 */
[----:B------:R-:W-:Y:S01]  /*5730*/  @!P4 R2UR UR22, R8 ;  /* 0x000000000816c2ca */ /* 0x000fe200000e0000 */
[----:B------:R-:W-:Y:S01]  /*5740*/  IMAD.U32 R9, RZ, RZ, UR8 ;  /* 0x00000008ff097e24 */ /* 0x000fe2000f8e00ff */
[----:B------:R-:W-:Y:S01]  /*5750*/  @!UP1 UIADD3 UR8, UPT, UPT, UR7, 0x3a00, URZ ;  /* 0x00003a0007089890 */ /* 0x000fe2000fffe0ff */
[----:B------:R-:W-:Y:S01]  /*5760*/  LOP3.LUT R27, R27, R0, RZ, 0x3c, !PT ;  /* 0x000000001b1b7212 */ /* 0x000fe200078e3cff */
[----:B------:R-:W-:Y:S01]  /*5770*/  VOTEU.ALL UP1, P4 ;  /* 0x0000000000ff7886 */ /* 0x000fe20002020000 */
[----:B------:R-:W-:Y:S01]  /*5780*/  IMAD.IADD R23, R11, 0x1, R55 ;  /* 0x000000010b177824 */ /* 0x000fe200078e0237 */
[----:B------:R-:W-:Y:S02]  /*5790*/  @!P4 R2UR UR23, R9 ;  /* 0x000000000917c2ca */ /* 0x000fe400000e0000 */
[----:B------:R-:W-:Y:S11]  /*57a0*/  SEL R28, R28, RZ, P0 ;  /* 0x000000ff1c1c7207 */ /* 0x000ff60000000000 */
[----:B------:R2:W-:Y:S01]  /*57b0*/  @!UP2 UTMALDG.3D [UR16], [UR22], desc[UR14] ;  /* 0x00000e101600a5b4 */ /* 0x0005e20008011000 */
[----:B------:R2:W-:Y:S01]  /*57c0*/  @!UP1 UTMALDG.3D [UR8], [UR22], desc[UR14] ;  /* 0x00000e08160095b4 */ /* 0x0005e20008011000 */
[----:B------:R2:W-:Y:S01]  /*57d0*/  @!P4 SYNCS.ARRIVE.TRANS64.RED.A0TR RZ, [UR7+0xe8], R25 ;  /* 0x0000e819ffffc9a7 */ /* 0x0005e20008300407 */
[----:B------:R-:W-:Y:S01]  /*57e0*/  UPLOP3.LUT UP1, UPT, UPT, UPT, UPT, 0x80, 0x8 ;  /* 0x000000000008789c */ /* 0x000fe20003f2f070 */
[----:B------:R-:W-:Y:S01]  /*57f0*/  SYNCS.ARRIVE.TRANS64.RED.A1T0 RZ, [UR13], RZ ;  /* 0x000000ffffff79a7 */ /* 0x000fe2000810040d */
[----:B------:R-:W-:Y:S09]  /*5800*/  @P3 BRA `(.L_x_106) ;  /* 0xfffffff000343947 */ /* 0x000ff2000383ffff */
[----:B------:R-:W-:-:S04]  /*5810*/  SHF.L.U32 R2, R29, 0x1f, RZ ;  /* 0x0000001f1d027819 */ /* 0x000fc800000006ff */
[----:B------:R-:W1:Y:S02]  /*5820*/  SYNCS.PHASECHK.TRANS64.TRYWAIT P0, [UR7+0xf0], R2 ;  /* 0x0000f002ff0075a7 */ /* 0x000e640008001107 */
[----:B-1----:R-:W-:Y:S05]  /*5830*/  @!P0 BRA `(.L_x_107) ;  /* 0x0000004400748947 */ /* 0x002fea0003800000 */
.L_x_203:
[----:B------:R-:W4:Y:S02]  /*5840*/  SYNCS.PHASECHK.TRANS64.TRYWAIT P0, [UR7+0xf8], R2 ;  /* 0x0000f802ff0075a7 */ /* 0x000f240008001107 */
[----:B----4-:R-:W-:Y:S05]  /*5850*/  @!P0 BRA `(.L_x_108) ;  /* 0x0000004400848947 */ /* 0x010fea0003800000 */
.L_x_205:
[----:B------:R-:W4:Y:S02]  /*5860*/  SYNCS.PHASECHK.TRANS64.TRYWAIT P0, [UR7+0x100], R2 ;  /* 0x00010002ff0075a7 */ /* 0x000f240008001107 */
[----:B----4-:R-:W-:Y:S05]  /*5870*/  @!P0 BRA `(.L_x_109) ;  /* 0x0000004400948947 */ /* 0x010fea0003800000 */
.L_x_207:
[----:B-1----:R-:W-:-:S07]  /*5880*/  MOV R0, UR7 ;  /* 0x0000000700007c02 */ /* 0x002fce0008000f00 */
.L_x_110:
[----:B-1----:R-:W-:-:S04]  /*5890*/  SHF.L.U32 R2, R29, 0x1f, RZ ;  /* 0x0000001f1d027819 */ /* 0x002fc800000006ff */
[----:B------:R1:W4:Y:S03]  /*58a0*/  SYNCS.PHASECHK.TRANS64.TRYWAIT P0, [R0+URZ+0x108], R2 ;  /* 0x00010802000075a7 */ /* 0x00032600080011ff */
[----:B----4-:R-:W-:Y:S05]  /*58b0*/  @!P0 NANOSLEEP.SYNCS 0x989680 ;  /* 0x009896800000895d */ /* 0x010fea0003900000 */
[----:B------:R-:W4:Y:S02]  /*58c0*/  @!P0 SYNCS.PHASECHK.TRANS64 P0, [R0+URZ+0x108], R2 ;  /* 0x00010802000085a7 */ /* 0x000f2400080010ff */
[----:B--2-4-:R-:W-:Y:S05]  /*58d0*/  @P0 EXIT ;  /* 0x000000000000094d */ /* 0x014fea0003800000 */
[----:B------:R-:W-:Y:S05]  /*58e0*/  BRA `(.L_x_110) ;  /* 0xfffffffc00e87947 */ /* 0x000fea000383ffff */
.L_x_95:
[----:B------:R-:W-:-:S06]  /*58f0*/  UISETP.GE.AND UP1, UPT, UR10, 0x4, UPT ;  /* 0x000000040a00788c */ /* 0x000fcc000bf26270 */
[----:B------:R-:W-:-:S13]  /*5900*/  PLOP3.LUT P0, PT, PT, PT, UP1, 0x80, 0x8 ;  /* 0x000000000008781c */ /* 0x000fda0003f0f018 */
[----:B------:R-:W-:Y:S05]  /*5910*/  @!P0 EXIT ;  /* 0x000000000000894d */ /* 0x000fea0003800000 */
[----:B------:R-:W-:Y:S01]  /*5920*/  BAR.SYNC.DEFER_BLOCKING 0x6, 0xa0 ;  /* 0x0182800000007b1d */ /* 0x000fe20000010000 */
[C---:B------:R-:W-:Y:S01]  /*5930*/  IMAD.SHL.U32 R84, R85.reuse, 0x10, RZ ;  /* 0x0000001055547824 */ /* 0x040fe200078e00ff */
[----:B------:R-:W-:Y:S01]  /*5940*/  CS2R R80, SRZ ;  /* 0x0000000000507805 */ /* 0x000fe2000001ff00 */
[----:B------:R-:W-:Y:S02]  /*5950*/  IMAD.SHL.U32 R6, R86, 0x200000, RZ ;  /* 0x0020000056067824 */ /* 0x000fe400078e00ff */
[C---:B------:R-:W-:Y:S01]  /*5960*/  IMAD.U32 R5, R85.reuse, 0x10000, RZ ;  /* 0x0001000055057824 */ /* 0x040fe200078e00ff */
[----:B------:R-:W-:Y:S02]  /*5970*/  UMOV UR41, 0x400 ;  /* 0x0000040000297882 */ /* 0x000fe40000000000 */
[----:B------:R-:W1:Y:S01]  /*5980*/  LDC R72, c[0x0][0x370] ;  /* 0x0000dc00ff487b82 */ /* 0x000e620000000800 */
[----:B------:R-:W-:Y:S01]  /*5990*/  ULEA UR41, UR37, UR41, 0x18 ;  /* 0x0000002925297291 */ /* 0x000fe2000f8ec0ff */
[C---:B------:R-:W-:Y:S01]  /*59a0*/  IMAD.SHL.U32 R2, R85.reuse, 0x2, RZ ;  /* 0x0000000255027824 */ /* 0x040fe200078e00ff */
[----:B------:R-:W-:Y:S01]  /*59b0*/  LOP3.LUT R4, R84, 0x40, RZ, 0xc0, !PT ;  /* 0x0000004054047812 */ /* 0x000fe200078ec0ff */
[----:B------:R-:W-:Y:S01]  /*59c0*/  IMAD.SHL.U32 R3, R86, 0x200, RZ ;  /* 0x0000020056037824 */ /* 0x000fe200078e00ff */
[----:B------:R-:W-:Y:S01]  /*59d0*/  LOP3.LUT R0, R84, 0x5b0, RZ, 0xc0, !PT ;  /* 0x000005b054007812 */ /* 0x000fe200078ec0ff */
[----:B------:R-:W-:Y:S01]  /*59e0*/  IMAD.MOV.U32 R38, RZ, RZ, RZ ;  /* 0x000000ffff267224 */ /* 0x000fe200078e00ff */
[----:B------:R-:W-:Y:S01]  /*59f0*/  LOP3.LUT R6, R6, 0x200000, RZ, 0xc0, !PT ;  /* 0x0020000006067812 */ /* 0x000fe200078ec0ff */
[----:B------:R-:W2:Y:S01]  /*5a00*/  LDC R71, c[0x0][0x374] ;  /* 0x0000dd00ff477b82 */ /* 0x000ea20000000800 */
[----:B------:R-:W-:Y:S01]  /*5a10*/  LOP3.LUT R2, R4, 0x8, R2, 0xf8, !PT ;  /* 0x0000000804027812 */ /* 0x000fe200078ef802 */
[----:B------:R-:W-:Y:S01]  /*5a20*/  IMAD.MOV.U32 R82, RZ, RZ, RZ ;  /* 0x000000ffff527224 */ /* 0x000fe200078e00ff */
[----:B------:R-:W-:Y:S01]  /*5a30*/  LOP3.LUT R0, R0, 0x200, R3, 0xf8, !PT ;  /* 0x0000020000007812 */ /* 0x000fe200078ef803 */
[----:B------:R-:W-:Y:S01]  /*5a40*/  IMAD.MOV.U32 R70, RZ, RZ, RZ ;  /* 0x000000ffff467224 */ /* 0x000fe200078e00ff */
[----:B------:R-:W-:Y:S01]  /*5a50*/  LOP3.LUT R5, R6, 0x400000, R5, 0xf8, !PT ;  /* 0x0040000006057812 */ /* 0x000fe200078ef805 */
[----:B------:R-:W3:Y:S01]  /*5a60*/  LDCU.64 UR46, c[0x0][0x348] ;  /* 0x00006900ff2e77ac */ /* 0x000ee20008000a00 */
[----:B------:R-:W-:Y:S01]  /*5a70*/  LOP3.LUT P0, RZ, R84, 0x40, RZ, 0xc0, !PT ;  /* 0x0000004054ff7812 */ /* 0x000fe2000780c0ff */
[----:B------:R-:W4:Y:S01]  /*5a80*/  LDS R39, [UR41+0x1d0] ;  /* 0x0001d029ff277984 */ /* 0x000f220008000800 */
[----:B------:R-:W-:Y:S01]  /*5a90*/  LOP3.LUT R83, R0, R2, RZ, 0xfc, !PT ;  /* 0x0000000200537212 */ /* 0x000fe200078efcff */
[----:B------:R-:W-:Y:S01]  /*5aa0*/  UMOV UR44, 0x1 ;  /* 0x00000001002c7882 */ /* 0x000fe20000000000 */
[----:B------:R-:W-:Y:S01]  /*5ab0*/  P2R R0, PR, RZ, 0x1 ;  /* 0x00000001ff007803 */ /* 0x000fe20000000000 */
[----:B------:R-:W-:Y:S01]  /*5ac0*/  UIADD3 UR40, UPT, UPT, UR41, 0x200, URZ ;  /* 0x0000020029287890 */ /* 0x000fe2000fffe0ff */
[----:B------:R-:W-:Y:S01]  /*5ad0*/  LOP3.LUT R85, R85, 0x60, RZ, 0xc0, !PT ;  /* 0x0000006055557812 */ /* 0x000fe200078ec0ff */
[----:B------:R-:W-:Y:S01]  /*5ae0*/  UMOV UR43, URZ ;  /* 0x000000ff002b7c82 */ /* 0x000fe20008000000 */
[----:B------:R-:W-:Y:S01]  /*5af0*/  UMOV UR42, URZ ;  /* 0x000000ff002a7c82 */ /* 0x000fe20008000000 */
[----:B-1234-:R-:W-:-:S08]  /*5b00*/  IMAD.IADD R39, R39, 0x1, R5 ;  /* 0x0000000127277824 */ /* 0x01efd000078e0205 */
.L_x_139:
[C---:B------:R-:W-:Y:S02]  /*5b10*/  LEA R0, R70.reuse, UR41, 0x3 ;  /* 0x0000002946007c11 */ /* 0x040fe4000f8e18ff */
[----:B------:R-:W-:Y:S02]  /*5b20*/  SHF.L.U32 R2, R81, 0x1f, RZ ;  /* 0x0000001f51027819 */ /* 0x000fe400000006ff */
[----:B------:R-:W-:Y:S02]  /*5b30*/  LEA R8, R70, UR41, 0x4 ;  /* 0x0000002946087c11 */ /* 0x000fe4000f8e20ff */
[----:B------:R-:W1:Y:S02]  /*5b40*/  SYNCS.PHASECHK.TRANS64.TRYWAIT P0, [R0+URZ+0x120], R2 ;  /* 0x00012002000075a7 */ /* 0x000e6400080011ff */
[----:B-1----:R-:W-:Y:S05]  /*5b50*/  @!P0 BRA `(.L_x_111) ;  /* 0x0000004000f48947 */ /* 0x002fea0003800000 */
.L_x_208:
        /* <DEDUP_REMOVED lines=11> */
[----:B--2---:R-:W-:-:S04]  /*5c10*/  LOP3.LUT P3, RZ, R10, 0x1, RZ, 0xc0, !PT ;  /* 0x000000010aff7812 */ /* 0x004fc8000786c0ff */
[----:B------:R-:W-:-:S09]  /*5c20*/  P2R R88, PR, RZ, 0x8 ;  /* 0x00000008ff587803 */ /* 0x000fd20000000000 */
[----:B------:R-:W-:Y:S02]  /*5c30*/  @P3 MOV R78, R8 ;  /* 0x00000008004e3202 */ /* 0x000fe40000000f00 */
[----:B------:R-:W-:Y:S01]  /*5c40*/  @P3 LOP3.LUT R77, R9, 0xffff, RZ, 0xc0, !PT ;  /* 0x0000ffff094d3812 */ /* 0x000fe200078ec0ff */
[----:B-1----:R-:W-:Y:S06]  /*5c50*/  @!P0 BRA `(.L_x_112) ;  /* 0x0000000000b88947 */ /* 0x002fec0003800000 */
[----:B------:R-:W1:Y:S01]  /*5c60*/  LDC.64 R4, c[0x0][0xb18] ;  /* 0x0002c600ff047b82 */ /* 0x000e620000000a00 */
[----:B------:R-:W-:-:S07]  /*5c70*/  ISETP.NE.AND P0, PT, R34, 0x1, PT ;  /* 0x000000012200780c */ /* 0x000fce0003f05270 */
[----:B------:R-:W2:Y:S08]  /*5c80*/  LDC.64 R6, c[0x0][0xb10] ;  /* 0x0002c400ff067b82 */ /* 0x000eb00000000a00 */
[----:B------:R-:W3:Y:S08]  /*5c90*/  LDC R0, c[0x0][0xb20] ;  /* 0x0002c800ff007b82 */ /* 0x000ef00000000800 */
[----:B------:R-:W4:Y:S01]  /*5ca0*/  LDC R12, c[0x0][0xb0c] ;  /* 0x0002c300ff0c7b82 */ /* 0x000f220000000800 */
[----:B-1----:R-:W-:Y:S01]  /*5cb0*/  IMAD.HI.U32 R14, R71, R5, RZ ;  /* 0x00000005470e7227 */ /* 0x002fe200078e00ff */
[----:B------:R-:W-:-:S03]  /*5cc0*/  ISETP.NE.AND P1, PT, R4, 0x1, PT ;  /* 0x000000010400780c */ /* 0x000fc60003f25270 */
[----:B------:R-:W-:-:S03]  /*5cd0*/  IMAD.HI.U32 R5, R77, R5, RZ ;  /* 0x000000054d057227 */ /* 0x000fc600078e00ff */
[----:B------:R-:W1:Y:S01]  /*5ce0*/  LDC.64 R2, c[0x0][0xb28] ;  /* 0x0002ca00ff027b82 */ /* 0x000e620000000a00 */
[----:B--2---:R-:W-:-:S04]  /*5cf0*/  IMAD.HI.U32 R15, R72, R6, RZ ;  /* 0x00000006480f7227 */ /* 0x004fc800078e00ff */
[----:B------:R-:W-:Y:S01]  /*5d00*/  IMAD.HI.U32 R16, R78, R6, RZ ;  /* 0x000000064e107227 */ /* 0x000fe200078e00ff */
[-C--:B------:R-:W-:Y:S02]  /*5d10*/  SHF.R.U32.HI R15, RZ, R7.reuse, R15 ;  /* 0x00000007ff0f7219 */ /* 0x080fe4000001160f */
[-C--:B---3--:R-:W-:Y:S02]  /*5d20*/  SHF.R.U32.HI R14, RZ, R0.reuse, R14 ;  /* 0x00000000ff0e7219 */ /* 0x088fe4000001160e */
[----:B------:R-:W-:Y:S02]  /*5d30*/  SHF.R.U32.HI R5, RZ, R0, R5 ;  /* 0x00000000ff057219 */ /* 0x000fe40000011605 */
[----:B------:R-:W-:Y:S02]  /*5d40*/  SEL R14, R71, R14, !P1 ;  /* 0x0000000e470e7207 */ /* 0x000fe40004800000 */
[----:B------:R-:W-:Y:S02]  /*5d50*/  SHF.R.U32.HI R16, RZ, R7, R16 ;  /* 0x00000007ff107219 */ /* 0x000fe40000011610 */
[----:B----4-:R-:W-:-:S02]  /*5d60*/  ISETP.NE.AND P2, PT, R12, 0x1, PT ;  /* 0x000000010c00780c */ /* 0x010fc40003f45270 */
[----:B------:R-:W-:Y:S02]  /*5d70*/  SEL R5, R77, R5, !P1 ;  /* 0x000000054d057207 */ /* 0x000fe40004800000 */
[----:B------:R-:W-:Y:S02]  /*5d80*/  SEL R15, R72, R15, !P2 ;  /* 0x0000000f480f7207 */ /* 0x000fe40005000000 */
[----:B------:R-:W-:Y:S01]  /*5d90*/  SEL R16, R78, R16, !P2 ;  /* 0x000000104e107207 */ /* 0x000fe20005000000 */
[----:B-1----:R-:W-:-:S04]  /*5da0*/  IMAD.HI.U32 R13, R14, R2, RZ ;  /* 0x000000020e0d7227 */ /* 0x002fc800078e00ff */
        /* <DEDUP_REMOVED lines=25> */
.L_x_112:
[----:B------:R-:W1:Y:S02]  /*5f40*/  LDCU UR4, c[0x0][0xb30] ;  /* 0x00016600ff0477ac */ /* 0x000e640008000800 */
[----:B-1----:R-:W-:-:S09]  /*5f50*/  UISETP.NE.AND UP0, UPT, UR4, 0x1, UPT ;  /* 0x000000010400788c */ /* 0x002fd2000bf05270 */
        /* <DEDUP_REMOVED lines=17> */
.L_x_113:
[----:B------:R-:W-:Y:S01]  /*6070*/  ULOP3.LUT UP0, URZ, UR40, 0x90, URZ, 0xc0, !UPT ;  /* 0x0000009028ff7892 */ /* 0x000fe2000f80c0ff */
[----:B------:R-:W-:Y:S02]  /*6080*/  IADD3 R70, PT, PT, R70, 0x1, RZ ;  /* 0x0000000146467810 */ /* 0x000fe40007ffe0ff */
[----:B------:R-:W-:-:S06]  /*6090*/  @P3 SHF.R.U32.HI R79, RZ, 0x10, R9 ;  /* 0x00000010ff4f3819 */ /* 0x000fcc0000011609 */
[----:B------:R-:W-:Y:S05]  /*60a0*/  BRA.U !UP0, `(.L_x_114) ;  /* 0x00000001087c7547 */ /* 0x000fea000b800000 */
[----:B------:R-:W-:Y:S01]  /*60b0*/  MOV R2, 0x0 ;  /* 0x0000000000027802 */ /* 0x000fe20000000f00 */
[----:B------:R-:W1:Y:S01]  /*60c0*/  LDCU.64 UR8, c[0x4][0x80] ;  /* 0x01001000ff0877ac */ /* 0x000e620008000a00 */
[----:B------:R-:W-:Y:S02]  /*60d0*/  HFMA2 R12, -RZ, RZ, 0, 5.9604644775390625e-08 ;  /* 0x00000001ff0c7431 */ /* 0x000fe400000001ff */
[----:B------:R-:W-:Y:S01]  /*60e0*/  IMAD.MOV.U32 R8, RZ, RZ, 0x70 ;  /* 0x00000070ff087424 */ /* 0x000fe200078e00ff */
[----:B------:R2:W3:Y:S01]  /*60f0*/  LDC.64 R14, c[0x4][R2] ;  /* 0x01000000020e7b82 */ /* 0x0004e20000000a00 */
[----:B------:R-:W4:Y:S01]  /*6100*/  LDCU.64 UR6, c[0x4][0x88] ;  /* 0x01001100ff0677ac */ /* 0x000f220008000a00 */
[----:B------:R-:W-:Y:S01]  /*6110*/  IMAD.MOV.U32 R13, RZ, RZ, RZ ;  /* 0x000000ffff0d7224 */ /* 0x000fe200078e00ff */
[----:B------:R-:W2:Y:S01]  /*6120*/  LDCU.64 UR4, c[0x4][0x8] ;  /* 0x01000100ff0477ac */ /* 0x000ea20008000a00 */
[----:B-1----:R-:W-:Y:S01]  /*6130*/  IMAD.U32 R4, RZ, RZ, UR8 ;  /* 0x00000008ff047e24 */ /* 0x002fe2000f8e00ff */
[----:B------:R-:W-:Y:S01]  /*6140*/  MOV R5, UR9 ;  /* 0x0000000900057c02 */ /* 0x000fe20008000f00 */
[----:B----4-:R-:W-:Y:S01]  /*6150*/  IMAD.U32 R6, RZ, RZ, UR6 ;  /* 0x00000006ff067e24 */ /* 0x010fe2000f8e00ff */
[----:B------:R-:W-:Y:S01]  /*6160*/  MOV R7, UR7 ;  /* 0x0000000700077c02 */ /* 0x000fe20008000f00 */
[----:B--2---:R-:W-:Y:S01]  /*6170*/  IMAD.U32 R10, RZ, RZ, UR4 ;  /* 0x00000004ff0a7e24 */ /* 0x004fe2000f8e00ff */
[----:B------:R-:W-:-:S02]  /*6180*/  MOV R11, UR5 ;  /* 0x00000005000b7c02 */ /* 0x000fc40008000f00 */
[----:B------:R-:W-:-:S07]  /*6190*/  LEPC R20, `(.L_x_115) ;  /* 0x000000001014794e */ /* 0x000fce0000000000 */
[----:B---3-5:R-:W-:Y:S05]  /*61a0*/  CALL.ABS.NOINC R14 ;  /* 0x000000000e007343 */ /* 0x028fea0003c00000 */
.L_x_115:
[----:B------:R-:W1:Y:S01]  /*61b0*/  LDC.64 R2, c[0x4][R2] ;  /* 0x0100000002027b82 */ /* 0x000e620000000a00 */
[----:B------:R-:W2:Y:S01]  /*61c0*/  LDCU.64 UR8, c[0x4][0x80] ;  /* 0x01001000ff0877ac */ /* 0x000ea20008000a00 */
[----:B------:R-:W-:Y:S02]  /*61d0*/  HFMA2 R12, -RZ, RZ, 0, 5.9604644775390625e-08 ;  /* 0x00000001ff0c7431 */ /* 0x000fe400000001ff */
[----:B------:R-:W-:Y:S01]  /*61e0*/  IMAD.MOV.U32 R8, RZ, RZ, 0x70 ;  /* 0x00000070ff087424 */ /* 0x000fe200078e00ff */
[----:B------:R-:W3:Y:S01]  /*61f0*/  LDCU.64 UR6, c[0x4][0x88] ;  /* 0x01001100ff0677ac */ /* 0x000ee20008000a00 */
[----:B------:R-:W-:Y:S01]  /*6200*/  IMAD.MOV.U32 R13, RZ, RZ, RZ ;  /* 0x000000ffff0d7224 */ /* 0x000fe200078e00ff */
[----:B------:R-:W4:Y:S01]  /*6210*/  LDCU.64 UR4, c[0x4][0x8] ;  /* 0x01000100ff0477ac */ /* 0x000f220008000a00 */
[----:B--2---:R-:W-:Y:S02]  /*6220*/  MOV R4, UR8 ;  /* 0x0000000800047c02 */ /* 0x004fe40008000f00 */
[----:B------:R-:W-:Y:S01]  /*6230*/  MOV R5, UR9 ;  /* 0x0000000900057c02 */ /* 0x000fe20008000f00 */
[----:B---3--:R-:W-:Y:S01]  /*6240*/  IMAD.U32 R6, RZ, RZ, UR6 ;  /* 0x00000006ff067e24 */ /* 0x008fe2000f8e00ff */
[----:B------:R-:W-:Y:S01]  /*6250*/  MOV R7, UR7 ;  /* 0x0000000700077c02 */ /* 0x000fe20008000f00 */
[----:B----4-:R-:W-:Y:S01]  /*6260*/  IMAD.U32 R10, RZ, RZ, UR4 ;  /* 0x00000004ff0a7e24 */ /* 0x010fe2000f8e00ff */
[----:B------:R-:W-:-:S02]  /*6270*/  MOV R11, UR5 ;  /* 0x00000005000b7c02 */ /* 0x000fc40008000f00 */
[----:B------:R-:W-:-:S07]  /*6280*/  LEPC R20, `(.L_x_114) ;  /* 0x000000001014794e */ /* 0x000fce0000000000 */
[----:B-1----:R-:W-:Y:S05]  /*6290*/  CALL.ABS.NOINC R2 ;  /* 0x0000000002007343 */ /* 0x002fea0003c00000 */
.L_x_114:
[----:B------:R-:W1:Y:S01]  /*62a0*/  LDC.64 R2, c[0x0][0x890] ;  /* 0x00022400ff027b82 */ /* 0x000e620000000a00 */
[----:B------:R-:W-:-:S06]  /*62b0*/  ULOP3.LUT UR4, UR44, 0x1, URZ, 0x3c, !UPT ;  /* 0x000000012c047892 */ /* 0x000fcc000f8e3cff */
[----:B------:R-:W-:Y:S01]  /*62c0*/  IMAD.U32 R76, RZ, RZ, UR4 ;  /* 0x00000004ff4c7e24 */ /* 0x000fe2000f8e00ff */
[----:B-1----:R-:W-:-:S04]  /*62d0*/  ISETP.NE.U32.AND P3, PT, R2, RZ, PT ;  /* 0x000000ff0200720c */ /* 0x002fc80003f65070 */
[----:B------:R-:W-:-:S13]  /*62e0*/  ISETP.NE.AND.EX P3, PT, R3, RZ, PT, P3 ;  /* 0x000000ff0300720c */ /* 0x000fda0003f65330 */
[----:B------:R-:W-:Y:S05]  /*62f0*/  @!P3 BRA `(.L_x_116) ;  /* 0x000000000034b947 */ /* 0x000fea0003800000 */
[----:B------:R-:W1:Y:S02]  /*6300*/  LDCU.64 UR4, c[0x0][0x888] ;  /* 0x00011100ff0477ac */ /* 0x000e640008000a00 */
[----:B-1----:R-:W-:-:S04]  /*6310*/  UISETP.NE.U32.AND UP0, UPT, UR4, URZ, UPT ;  /* 0x000000ff0400728c */ /* 0x002fc8000bf05070 */
[----:B------:R-:W-:-:S09]  /*6320*/  UISETP.NE.AND.EX UP0, UPT, UR5, URZ, UPT, UP0 ;  /* 0x000000ff0500728c */ /* 0x000fd2000bf05300 */
[----:B------:R-:W-:Y:S05]  /*6330*/  BRA.U !UP0, `(.L_x_117) ;  /* 0x0000000108187547 */ /* 0x000fea000b800000 */
[----:B------:R-:W1:Y:S01]  /*6340*/  LDC.64 R4, c[0x0][0x888] ;  /* 0x00022200ff047b82 */ /* 0x000e620000000a00 */
[----:B------:R-:W-:-:S04]  /*6350*/  IMAD R0, R2, UR36, RZ ;  /* 0x0000002402007c24 */ /* 0x000fc8000f8e02ff */
[----:B-1----:R-:W-:-:S05]  /*6360*/  IMAD.WIDE R4, R0, 0x4, R4 ;  /* 0x0000000400047825 */ /* 0x002fca00078e0204 */
[----:B-----5:R1:W5:Y:S01]  /*6370*/  LDG.E R52, desc[UR38][R4.64] ;  /* 0x0000002604347981 */ /* 0x020362000c1e1900 */
[----:B------:R-:W-:Y:S01]  /*6380*/  MOV R64, 0x1 ;  /* 0x0000000100407802 */ /* 0x000fe20000000f00 */
[----:B------:R-:W-:Y:S06]  /*6390*/  BRA `(.L_x_116) ;  /* 0x00000000000c7947 */ /* 0x000fec0003800000 */
.L_x_117:
[----:B------:R-:W1:Y:S01]  /*63a0*/  LDCU UR4, c[0x0][0x880] ;  /* 0x00011000ff0477ac */ /* 0x000e620008000800 */
[----:B------:R-:W-:Y:S01]  /*63b0*/  HFMA2 R64, -RZ, RZ, 0, 5.9604644775390625e-08 ;  /* 0x00000001ff407431 */ /* 0x000fe200000001ff */
[----:B-1---5:R-:W-:Y:S02]  /*63c0*/  MOV R52, UR4 ;  /* 0x0000000400347c02 */ /* 0x022fe40008000f00 */
.L_x_116:
[----:B-1----:R-:W1:Y:S02]  /*63d0*/  LDC.64 R4, c[0x0][0x8b0] ;  /* 0x00022c00ff047b82 */ /* 0x002e640000000a00 */
        /* <DEDUP_REMOVED lines=11> */
[----:B------:R-:W-:Y:S05]  /*6490*/  BRA `(.L_x_118) ;  /* 0x0000000000087947 */ /* 0x000fea0003800000 */
.L_x_119:
[----:B------:R-:W1:Y:S02]  /*64a0*/  LDCU UR4, c[0x0][0x8a0] ;  /* 0x00011400ff0477ac */ /* 0x000e640008000800 */
[----:B-1---5:R-:W-:Y:S02]  /*64b0*/  MOV R40, UR4 ;  /* 0x0000000400287c02 */ /* 0x022fe40008000f00 */
.L_x_118:
[----:B------:R-:W-:Y:S01]  /*64c0*/  UISETP.NE.AND UP0, UPT, UR45, URZ, UPT ;  /* 0x000000ff2d00728c */ /* 0x000fe2000bf05270 */
[----:B------:R-:W-:-:S04]  /*64d0*/  PLOP3.LUT P0, PT, PT, PT, PT, 0x8, 0x80 ;  /* 0x000000000080781c */ /* 0x000fc80003f0e170 */
[----:B------:R-:W-:-:S04]  /*64e0*/  P2R R89, PR, RZ, 0x1 ;  /* 0x00000001ff597803 */ /* 0x000fc80000000000 */
[----:B------:R-:W-:Y:S05]  /*64f0*/  BRA.U !UP0, `(.L_x_120) ;  /* 0x00000001083c7547 */ /* 0x000fea000b800000 */
[----:B------:R-:W-:-:S04]  /*6500*/  ISETP.NE.U32.AND P0, PT, R2, RZ, PT ;  /* 0x000000ff0200720c */ /* 0x000fc80003f05070 */
[----:B------:R-:W-:-:S13]  /*6510*/  ISETP.NE.AND.EX P0, PT, R3, RZ, PT, P0 ;  /* 0x000000ff0300720c */ /* 0x000fda0003f05300 */
[----:B-----5:R-:W-:-:S04]  /*6520*/  @!P0 FSETP.EQ.AND P1, PT, R52, RZ, PT ;  /* 0x000000ff3400820b */ /* 0x020fc80003f22000 */
[----:B------:R-:W-:Y:S01]  /*6530*/  P2R R89, PR, RZ, 0x2 ;  /* 0x00000002ff597803 */ /* 0x000fe20000000000 */
[----:B------:R-:W-:Y:S08]  /*6540*/  @!P0 BRA `(.L_x_120) ;  /* 0x0000000000288947 */ /* 0x000ff00003800000 */
[----:B------:R-:W2:Y:S01]  /*6550*/  LDCU.64 UR4, c[0x0][0x888] ;  /* 0x00011100ff0477ac */ /* 0x000ea20008000a00 */
[----:B------:R-:W-:Y:S02]  /*6560*/  LOP3.LUT P1, RZ, R64, 0xff, RZ, 0xc0, !PT ;  /* 0x000000ff40ff7812 */ /* 0x000fe4000782c0ff */
[----:B------:R-:W-:-:S04]  /*6570*/  FSETP.NEU.AND P0, PT, R52, RZ, PT ;  /* 0x000000ff3400720b */ /* 0x000fc80003f0d000 */
[----:B------:R-:W-:Y:S02]  /*6580*/  SEL R0, RZ, 0xffffffff, P0 ;  /* 0xffffffffff007807 */ /* 0x000fe40000000000 */
[----:B--2---:R-:W-:-:S04]  /*6590*/  ISETP.NE.U32.AND P2, PT, RZ, UR4, PT ;  /* 0x00000004ff007c0c */ /* 0x004fc8000bf45070 */
[----:B------:R-:W-:-:S04]  /*65a0*/  ISETP.NE.AND.EX P2, PT, RZ, UR5, PT, P2 ;  /* 0x00000005ff007c0c */ /* 0x000fc8000bf45320 */
[----:B------:R-:W-:-:S04]  /*65b0*/  @!P1 SEL R0, RZ, 0xffffffff, P2 ;  /* 0xffffffffff009807 */ /* 0x000fc80001000000 */
[----:B------:R-:W-:-:S04]  /*65c0*/  LOP3.LUT R0, R0, 0x1, RZ, 0xc0, !PT ;  /* 0x0000000100007812 */ /* 0x000fc800078ec0ff */
[----:B------:R-:W-:-:S04]  /*65d0*/  ISETP.EQ.U32.AND P0, PT, R0, 0x1, PT ;  /* 0x000000010000780c */ /* 0x000fc80003f02070 */
[----:B------:R-:W-:-:S09]  /*65e0*/  P2R R89, PR, RZ, 0x1 ;  /* 0x00000001ff597803 */ /* 0x000fd20000000000 */
.L_x_120:
[----:B------:R-:W-:Y:S01]  /*65f0*/  ISETP.NE.AND P4, PT, R89, RZ, PT ;  /* 0x000000ff5900720c */ /* 0x000fe20003f85270 */
[----:B------:R-:W-:Y:S01]  /*6600*/  IMAD.MOV.U32 R75, RZ, RZ, 0x1 ;  /* 0x00000001ff4b7424 */ /* 0x000fe200078e00ff */
[----:B------:R-:W-:Y:S01]  /*6610*/  LEA R3, R38, UR41, 0x3 ;  /* 0x0000002926037c11 */ /* 0x000fe2000f8e18ff */
[----:B------:R-:W-:Y:S01]  /*6620*/  IMAD.SHL.U32 R69, R23, 0x40, RZ ;  /* 0x0000004017457824 */ /* 0x000fe200078e00ff */
[----:B------:R-:W-:Y:S01]  /*6630*/  SHF.L.U32 R0, R82, 0x1f, RZ ;  /* 0x0000001f52007819 */ /* 0x000fe200000006ff */
[----:B------:R-:W-:Y:S01]  /*6640*/  IMAD.SHL.U32 R67, R22, 0x80, RZ ;  /* 0x0000008016437824 */ /* 0x000fe200078e00ff */
[----:B------:R-:W-:Y:S01]  /*6650*/  CS2R R62, SRZ ;  /* 0x00000000003e7805 */ /* 0x000fe2000001ff00 */
[----:B------:R-:W-:Y:S01]  /*6660*/  IMAD R36, R38, 0x40, R39 ;  /* 0x0000004026247824 */ /* 0x000fe200078e0227 */
[----:B------:R-:W-:Y:S01]  /*6670*/  CS2R R60, SRZ ;  /* 0x00000000003c7805 */ /* 0x000fe2000001ff00 */
[----:B------:R-:W-:Y:S01]  /*6680*/  IMAD.MOV.U32 R37, RZ, RZ, RZ ;  /* 0x000000ffff257224 */ /* 0x000fe200078e00ff */
[----:B------:R-:W-:Y:S01]  /*6690*/  CS2R R58, SRZ ;  /* 0x00000000003a7805 */ /* 0x000fe2000001ff00 */
[----:B------:R-:W-:Y:S01]  /*66a0*/  IMAD.U32 R74, RZ, RZ, UR42 ;  /* 0x0000002aff4a7e24 */ /* 0x000fe2000f8e00ff */
[----:B------:R-:W-:Y:S01]  /*66b0*/  CS2R R56, SRZ ;  /* 0x0000000000387805 */ /* 0x000fe2000001ff00 */
[----:B------:R-:W-:Y:S01]  /*66c0*/  VOTEU.ALL UP0, P4 ;  /* 0x0000000000ff7886 */ /* 0x000fe20002000000 */
[----:B------:R-:W-:Y:S01]  /*66d0*/  @!P4 SHF.L.U32 R2, R76, 0x1f, RZ ;  /* 0x0000001f4c02c819 */ /* 0x000fe200000006ff */
[----:B------:R-:W-:-:S03]  /*66e0*/  IMAD.U32 R73, RZ, RZ, UR43 ;  /* 0x0000002bff497e24 */ /* 0x000fc6000f8e00ff */
[----:B------:R-:W-:-:S09]  /*66f0*/  @!UP0 ULEA UR4, UR43, UR41, 0x3 ;  /* 0x000000292b048291 */ /* 0x000fd2000f8e18ff */
[----:B------:R2:W3:Y:S02]  /*6700*/  @!P4 SYNCS.PHASECHK.TRANS64.TRYWAIT P1, [UR4+0xd0], R2 ;  /* 0x0000d002ff00c5a7 */ /* 0x0004e40008021104 */
[----:B------:R-:W4:Y:S01]  /*6710*/  LDCU.64 UR4, c[0x0][0x888] ;  /* 0x00011100ff0477ac */ /* 0x000f220008000a00 */
[----:B------:R1:W3:Y:S01]  /*6720*/  SYNCS.PHASECHK.TRANS64.TRYWAIT P0, [R3+URZ+0x140], R0 ;  /* 0x00014000030075a7 */ /* 0x0002e200080011ff */
[----:B----4-:R-:W-:-:S04]  /*6730*/  ISETP.NE.U32.AND P2, PT, RZ, UR4, PT ;  /* 0x00000004ff007c0c */ /* 0x010fc8000bf45070 */
[----:B------:R-:W-:-:S04]  /*6740*/  ISETP.NE.AND.EX P2, PT, RZ, UR5, PT, P2 ;  /* 0x00000005ff007c0c */ /* 0x000fc8000bf45320 */
[----:B--2---:R-:W-:Y:S02]  /*6750*/  SEL R2, RZ, 0xffffffff, P2 ;  /* 0xffffffffff027807 */ /* 0x004fe40001000000 */
[----:B-----5:R-:W-:-:S04]  /*6760*/  FSETP.NEU.AND P2, PT, R52, RZ, PT ;  /* 0x000000ff3400720b */ /* 0x020fc80003f4d000 */
[----:B-1----:R-:W-:Y:S02]  /*6770*/  SEL R0, RZ, 0xffffffff, P2 ;  /* 0xffffffffff007807 */ /* 0x002fe40001000000 */
[----:B------:R-:W-:-:S04]  /*6780*/  LOP3.LUT P2, R66, R64, 0xff, RZ, 0xc0, !PT ;  /* 0x000000ff40427812 */ /* 0x000fc8000784c0ff */
[----:B------:R-:W-:-:S04]  /*6790*/  @P3 SEL R0, R2, R0, !P2 ;  /* 0x0000000002003207 */ /* 0x000fc80005000000 */
[----:B------:R-:W-:-:S04]  /*67a0*/  LOP3.LUT R0, R0, 0x1, RZ, 0xc0, !PT ;  /* 0x0000000100007812 */ /* 0x000fc800078ec0ff */
[----:B------:R-:W-:-:S04]  /*67b0*/  ISETP.NE.U32.AND P2, PT, R0, 0x1, PT ;  /* 0x000000010000780c */ /* 0x000fc80003f45070 */
[----:B------:R-:W-:Y:S02]  /*67c0*/  P2R R87, PR, RZ, 0x4 ;  /* 0x00000004ff577803 */ /* 0x000fe40000000000 */
[----:B---3--:R-:W-:Y:S02]  /*67d0*/  @!P4 SEL R75, RZ, 0x1, !P1 ;  /* 0x00000001ff4bc807 */ /* 0x008fe40004800000 */
[----:B------:R-:W-:-:S07]  /*67e0*/  SEL R68, RZ, 0x1, !P0 ;  /* 0x00000001ff447807 */ /* 0x000fce0004000000 */
.L_x_138:
[----:B------:R-:W-:Y:S01]  /*67f0*/  ISETP.NE.AND P0, PT, R89, RZ, PT ;  /* 0x000000ff5900720c */ /* 0x000fe20003f05270 */
[----:B------:R-:W-:Y:S05]  /*6800*/  YIELD ;  /* 0x0000000000007946 */ /* 0x000fea0003800000 */
[----:B------:R-:W-:Y:S07]  /*6810*/  BSSY B1, `(.L_x_121) ;  /* 0x000001c000017945 */ /* 0x000fee0003800000 */
[----:B-1----:R-:W-:Y:S05]  /*6820*/  @P0 BRA `(.L_x_122) ;  /* 0x0000000000680947 */ /* 0x002fea0003800000 */
[----:B------:R-:W-:Y:S01]  /*6830*/  ISETP.NE.AND P2, PT, R87, RZ, PT ;  /* 0x000000ff5700720c */ /* 0x000fe20003f45270 */
[----:B------:R-:W-:Y:S01]  /*6840*/  BSSY B0, `(.L_x_123) ;  /* 0x000000f000007945 */ /* 0x000fe20003800000 */
[----:B------:R-:W-:Y:S02]  /*6850*/  LOP3.LUT P1, RZ, R84, 0x40, RZ, 0xc0, !PT ;  /* 0x0000004054ff7812 */ /* 0x000fe4000782c0ff */
[----:B------:R-:W-:Y:S09]  /*6860*/  PLOP3.LUT P0, PT, PT, PT, PT, 0x8, 0x80 ;  /* 0x000000000080781c */ /* 0x000ff20003f0e170 */
[----:B------:R-:W-:Y:S01]  /*6870*/  @P2 IMAD R4, R73, 0x800, R83 ;  /* 0x0000080049042824 */ /* 0x000fe200078e0253 */
[----:B------:R-:W-:Y:S02]  /*6880*/  @P2 PLOP3.LUT P0, PT, P1, PT, PT, 0x80, 0x8 ;  /* 0x000000000008281c */ /* 0x000fe40000f0f070 */
[----:B------:R-:W-:Y:S02]  /*6890*/  ISETP.NE.AND P1, PT, R75, RZ, PT ;  /* 0x000000ff4b00720c */ /* 0x000fe40003f25270 */
[----:B------:R-:W-:Y:S05]  /*68a0*/  @P2 LEA R4, R4, UR41, 0x1 ;  /* 0x0000002904042c11 */ /* 0x000fea000f8e08ff */
[C---:B------:R-:W-:Y:S02]  /*68b0*/  @P2 VIADD R0, R4.reuse, 0x200 ;  /* 0x0000020004002836 */ /* 0x040fe40000000000 */
[----:B------:R-:W-:Y:S02]  /*68c0*/  @P2 VIADD R2, R4, 0x210 ;  /* 0x0000021004022836 */ /* 0x000fe40000000000 */
[----:B------:R-:W-:Y:S02]  /*68d0*/  @P0 VIADD R2, R0, 0xfffffff0 ;  /* 0xfffffff000020836 */ /* 0x000fe40000000000 */
[----:B------:R-:W-:Y:S05]  /*68e0*/  @P1 BRA `(.L_x_124) ;  /* 0x0000000000101947 */ /* 0x000fea0003800000 */
[----:B------:R-:W-:Y:S02]  /*68f0*/  LEA R3, R73, UR41, 0x3 ;  /* 0x0000002949037c11 */ /* 0x000fe4000f8e18ff */
[----:B------:R-:W-:Y:S04]  /*6900*/  SHF.L.U32 R0, R76, 0x1f, RZ ;  /* 0x0000001f4c007819 */ /* 0x000fe800000006ff */
[----:B------:R-:W1:Y:S02]  /*6910*/  SYNCS.PHASECHK.TRANS64.TRYWAIT P0, [R3+URZ+0xd0], R0 ;  /* 0x0000d000030075a7 */ /* 0x000e6400080011ff */
[----:B-1----:R-:W-:Y:S05]  /*6920*/  @!P0 BRA `(.L_x_125) ;  /* 0x0000003400948947 */ /* 0x002fea0003800000 */
.L_x_124:
[----:B------:R-:W-:Y:S05]  /*6930*/  BSYNC B0 ;  /* 0x0000000000007941 */ /* 0x000fea0003800000 */
.L_x_123:
[----:B------:R-:W-:Y:S01]  /*6940*/  ISETP.NE.AND P0, PT, R87, RZ, PT ;  /* 0x000000ff5700720c */ /* 0x000fe20003f05270 */
[----:B------:R-:W-:Y:S11]  /*6950*/  VIADD R73, R73, 0x1 ;  /* 0x0000000149497836 */ /* 0x000ff60000000000 */
[----:B------:R-:W-:Y:S01]  /*6960*/  @!UPT UIADD3 URZ, UPT, UPT, URZ, URZ, URZ ;  /* 0x000000fffffff290 */ /* 0x000fe2000fffe0ff */
[----:B------:R2:W3:Y:S04]  /*6970*/  @P0 LDS.128 R56, [R4+0x200] ;  /* 0x0002000004380984 */ /* 0x0004e80000000c00 */
[----:B------:R2:W4:Y:S01]  /*6980*/  @P0 LDS.128 R60, [R2] ;  /* 0x00000000023c0984 */ /* 0x0005220000000c00 */
[C---:B------:R-:W-:Y:S04]  /*6990*/  ISETP.NE.AND P0, PT, R73.reuse, 0x4, PT ;  /* 0x000000044900780c */ /* 0x040fe80003f05270 */
[----:B-1----:R-:W-:Y:S02]  /*69a0*/  SEL R0, RZ, 0x1, P0 ;  /* 0x00000001ff007807 */ /* 0x002fe40000000000 */
[----:B------:R-:W-:Y:S02]  /*69b0*/  SEL R73, R73, RZ, P0 ;  /* 0x000000ff49497207 */ /* 0x000fe40000000000 */
[----:B------:R-:W-:Y:S02]  /*69c0*/  LOP3.LUT R76, R76, R0, RZ, 0x3c, !PT ;  /* 0x000000004c4c7212 */ /* 0x000fe400078e3cff */
.L_x_122:
[----:B------:R-:W-:Y:S05]  /*69d0*/  BSYNC B1 ;  /* 0x0000000000017941 */ /* 0x000fea0003800000 */
.L_x_121:
[C---:B------:R-:W-:Y:S01]  /*69e0*/  LOP3.LUT P1, RZ, R37.reuse, R68, RZ, 0xfc, !PT ;  /* 0x0000004425ff7212 */ /* 0x040fe2000782fcff */
[----:B------:R-:W-:Y:S01]  /*69f0*/  IMAD.SHL.U32 R35, R37, 0x10, RZ ;  /* 0x0000001025237824 */ /* 0x000fe200078e00ff */
[----:B------:R-:W-:Y:S01]  /*6a00*/  LEA R65, R38, UR41, 0x3 ;  /* 0x0000002926417c11 */ /* 0x000fe2000f8e18ff */
[----:B------:R-:W-:Y:S02]  /*6a10*/  BSSY B0, `(.L_x_126) ;  /* 0x0000009000007945 */ /* 0x000fe40003800000 */
[----:B--2---:R-:W-:Y:S05]  /*6a20*/  IMAD.IADD R2, R36, 0x1, R35 ;  /* 0x0000000124027824 */ /* 0x004fea00078e0223 */
[----:B------:R-:W-:Y:S04]  /*6a30*/  SHF.R.U32.HI R0, RZ, 0x15, R2 ;  /* 0x00000015ff007819 */ /* 0x000fe80000011602 */
[----:B------:R-:W-:Y:S01]  /*6a40*/  LOP3.LUT P0, RZ, R0, 0x3, R86, 0x48, !PT ;  /* 0x0000000300ff7812 */ /* 0x000fe20007804856 */
[----:B------:R-:W-:Y:S01]  /*6a50*/  @!UPT UIADD3 URZ, UPT, UPT, URZ, URZ, URZ ;  /* 0x000000fffffff290 */ /* 0x000fe2000fffe0ff */
[----:B------:R-:W-:Y:S11]  /*6a60*/  @P1 BRA `(.L_x_127) ;  /* 0x00000000000c1947 */ /* 0x000ff60003800000 */
[----:B------:R-:W-:Y:S04]  /*6a70*/  SHF.L.U32 R0, R82, 0x1f, RZ ;  /* 0x0000001f52007819 */ /* 0x000fe800000006ff */
[----:B------:R-:W1:Y:S02]  /*6a80*/  SYNCS.PHASECHK.TRANS64.TRYWAIT P1, [R65+URZ+0x140], R0 ;  /* 0x00014000410075a7 */ /* 0x000e6400080211ff */
[----:B-1----:R-:W-:Y:S05]  /*6a90*/  @!P1 BRA `(.L_x_128) ;  /* 0x00000034004c9947 */ /* 0x002fea0003800000 */
.L_x_127:
[----:B------:R-:W-:Y:S05]  /*6aa0*/  BSYNC B0 ;  /* 0x0000000000007941 */ /* 0x000fea0003800000 */
.L_x_126:
[----:B------:R-:W-:Y:S05]  /*6ab0*/  @!P0 BRA `(.L_x_129) ;  /* 0x0000000000408947 */ /* 0x000fea0003800000 */
[----:B------:R-:W2:Y:S01]  /*6ac0*/  LDCU.64 UR8, c[0x4][0x70] ;  /* 0x01000e00ff0877ac */ /* 0x000ea20008000a00 */
[----:B------:R-:W-:Y:S01]  /*6ad0*/  MOV R15, 0x0 ;  /* 0x00000000000f7802 */ /* 0x000fe20000000f00 */
[----:B------:R-:W-:Y:S02]  /*6ae0*/  HFMA2 R12, -RZ, RZ, 0, 5.9604644775390625e-08 ;  /* 0x00000001ff0c7431 */ /* 0x000fe400000001ff */
[----:B------:R-:W-:Y:S02]  /*6af0*/  IMAD.MOV.U32 R8, RZ, RZ, 0x192 ;  /* 0x00000192ff087424 */ /* 0x000fe400078e00ff */
[----:B------:R-:W-:Y:S01]  /*6b00*/  IMAD.MOV.U32 R13, RZ, RZ, RZ ;  /* 0x000000ffff0d7224 */ /* 0x000fe200078e00ff */
[----:B------:R-:W5:Y:S01]  /*6b10*/  LDCU.64 UR6, c[0x4][0x78] ;  /* 0x01000f00ff0677ac */ /* 0x000f620008000a00 */
[----:B------:R-:W1:Y:S01]  /*6b20*/  LDC.64 R14, c[0x4][R15] ;  /* 0x010000000f0e7b82 */ /* 0x000e620000000a00 */
[----:B------:R-:W3:Y:S01]  /*6b30*/  LDCU.64 UR4, c[0x4][0x10] ;  /* 0x01000200ff0477ac */ /* 0x000ee20008000a00 */
[----:B--2---:R-:W-:Y:S01]  /*6b40*/  MOV R5, UR9 ;  /* 0x0000000900057c02 */ /* 0x004fe20008000f00 */
[----:B------:R-:W-:Y:S01]  /*6b50*/  IMAD.U32 R4, RZ, RZ, UR8 ;  /* 0x00000008ff047e24 */ /* 0x000fe2000f8e00ff */
[----:B-----5:R-:W-:Y:S01]  /*6b60*/  MOV R7, UR7 ;  /* 0x0000000700077c02 */ /* 0x020fe20008000f00 */
[----:B------:R-:W-:Y:S01]  /*6b70*/  IMAD.U32 R6, RZ, RZ, UR6 ;  /* 0x00000006ff067e24 */ /* 0x000fe2000f8e00ff */
[----:B---3--:R-:W-:Y:S01]  /*6b80*/  MOV R11, UR5 ;  /* 0x00000005000b7c02 */ /* 0x008fe20008000f00 */
[----:B------:R-:W-:Y:S02]  /*6b90*/  IMAD.U32 R10, RZ, RZ, UR4 ;  /* 0x00000004ff0a7e24 */ /* 0x000fe4000f8e00ff */
[----:B------:R-:W-:Y:S07]  /*6ba0*/  LEPC R20, `(.L_x_129) ;  /* 0x000000001014794e */ /* 0x000fee0000000000 */
[----:B-1--4-:R-:W-:Y:S05]  /*6bb0*/  CALL.ABS.NOINC R14 ;  /* 0x000000000e007343 */ /* 0x012fea0003c00000 */
.L_x_129:
[----:B---3--:R-:W-:Y:S01]  /*6bc0*/  SHF.L.U32 R20, R56, 0x10, RZ ;  /* 0x0000001038147819 */ /* 0x008fe200000006ff */
[----:B------:R-:W-:Y:S05]  /*6bd0*/  WARPSYNC.ALL ;  /* 0x0000000000007948 */ /* 0x000fea0003800000 */
[----:B------:R-:W-:Y:S01]  /*6be0*/  R2UR UR4, R2 ;  /* 0x00000000020472ca */ /* 0x000fe200000e0000 */
[----:B------:R-:W-:Y:S01]  /*6bf0*/  HFMA2 R46, -RZ, RZ, 0.8349609375, 5.424022674560546875e-06 ;  /* 0x3aae005bff2e7431 */ /* 0x000fe200000001ff */
[----:B------:R-:W-:Y:S01]  /*6c00*/  LOP3.LUT R21, R56, 0xffff0000, RZ, 0xc0, !PT ;  /* 0xffff000038157812 */ /* 0x000fe200078ec0ff */
[----:B------:R-:W-:Y:S01]  /*6c10*/  HFMA2 R45, -RZ, RZ, 1.28515625, -179.25 ;  /* 0x3d24d99aff2d7431 */ /* 0x000fe200000001ff */
[C---:B------:R-:W-:Y:S01]  /*6c20*/  SHF.L.U32 R22, R57.reuse, 0x10, RZ ;  /* 0x0000001039167819 */ /* 0x040fe200000006ff */
[----:B------:R-:W-:Y:S01]  /*6c30*/  HFMA2 R43, -RZ, RZ, 1.8525390625, -0.310791015625 ;  /* 0x3f69b4f9ff2b7431 */ /* 0x000fe200000001ff */
[----:B------:R-:W-:Y:S01]  /*6c40*/  MOV R53, 0x38eb4c3a ;  /* 0x38eb4c3a00357802 */ /* 0x000fe20000000f00 */
[----:B------:R-:W-:Y:S01]  /*6c50*/  BSSY.RECONVERGENT B0, `(.L_x_130) ;  /* 0x0000200000007945 */ /* 0x000fe20003800200 */
[----:B------:R-:W-:Y:S02]  /*6c60*/  MOV R41, 0x3c09919f ;  /* 0x3c09919f00297802 */ /* 0x000fe40000000f00 */
[----:B------:R-:W-:Y:S02]  /*6c70*/  MOV R44, 0x3e235519 ;  /* 0x3e235519002c7802 */ /* 0x000fe40000000f00 */
[----:B------:R-:W-:Y:S01]  /*6c80*/  MOV R42, 0x3f210a14 ;  /* 0x3f210a14002a7802 */ /* 0x000fe20000000f00 */
[----:B------:R-:W1:Y:S01]  /*6c90*/  LDTM.x16 R4, tmem[UR4] ;  /* 0x00000004000479ee */ /* 0x000e620008240000 */
[----:B------:R-:W-:Y:S02]  /*6ca0*/  MOV R90, UR43 ;  /* 0x0000002b005a7c02 */ /* 0x000fe40008000f00 */
[----:B------:R-:W-:Y:S02]  /*6cb0*/  LOP3.LUT P6, RZ, R84, 0x40, RZ, 0xc0, !PT ;  /* 0x0000004054ff7812 */ /* 0x000fe400078cc0ff */
[----:B------:R-:W-:Y:S01]  /*6cc0*/  LEA R90, R90, R83, 0xb ;  /* 0x000000535a5a7211 */ /* 0x000fe200078e58ff */
[C---:B-1----:R-:W-:Y:S01]  /*6cd0*/  FMUL R0, R40.reuse, R4 ;  /* 0x0000000428007220 */ /* 0x042fe20000400000 */
[C---:B------:R-:W-:Y:S01]  /*6ce0*/  FMUL R4, R40.reuse, R8 ;  /* 0x0000000828047220 */ /* 0x040fe20000400000 */
[C---:B------:R-:W-:Y:S01]  /*6cf0*/  FMUL R8, R40.reuse, R12 ;  /* 0x0000000c28087220 */ /* 0x040fe20000400000 */
[C---:B------:R-:W-:Y:S01]  /*6d00*/  FMUL R2, R40.reuse, R5 ;  /* 0x0000000528027220 */ /* 0x040fe20000400000 */
[C---:B------:R-:W-:Y:S01]  /*6d10*/  FMUL R12, R40.reuse, R16 ;  /* 0x00000010280c7220 */ /* 0x040fe20000400000 */
[----:B------:R-:W-:Y:S01]  /*6d20*/  LOP3.LUT R16, R57, 0xffff0000, RZ, 0xc0, !PT ;  /* 0xffff000039107812 */ /* 0x000fe200078ec0ff */
[C---:B------:R-:W-:Y:S01]  /*6d30*/  FMUL R3, R40.reuse, R6 ;  /* 0x0000000628037220 */ /* 0x040fe20000400000 */
[C---:B------:R-:W-:Y:S01]  /*6d40*/  FMUL R5, R40.reuse, R9 ;  /* 0x0000000928057220 */ /* 0x040fe20000400000 */
[C---:B------:R-:W-:Y:S01]  /*6d50*/  FMUL R7, R40.reuse, R7 ;  /* 0x0000000728077220 */ /* 0x040fe20000400000 */
[----:B------:R-:W-:Y:S01]  /*6d60*/  FMUL R9, R40, R13 ;  /* 0x0000000d28097220 */ /* 0x000fe20000400000 */
[----:B------:R-:W-:Y:S01]  /*6d70*/  FFMA R0, R52, R20, R0 ;  /* 0x0000001434007223 */ /* 0x000fe20000000000 */
[C---:B------:R-:W-:Y:S01]  /*6d80*/  LOP3.LUT R20, R59.reuse, 0xffff0000, RZ, 0xc0, !PT ;  /* 0xffff00003b147812 */ /* 0x040fe200078ec0ff */
[----:B------:R-:W-:Y:S01]  /*6d90*/  FMUL R13, R40, R17 ;  /* 0x00000011280d7220 */ /* 0x000fe20000400000 */
[----:B------:R-:W-:Y:S01]  /*6da0*/  SHF.L.U32 R17, R58, 0x10, RZ ;  /* 0x000000103a117819 */ /* 0x000fe200000006ff */
[C---:B------:R-:W-:Y:S01]  /*6db0*/  FFMA R2, R52.reuse, R21, R2 ;  /* 0x0000001534027223 */ /* 0x040fe20000000002 */
[----:B------:R-:W-:Y:S01]  /*6dc0*/  FFMA R3, R52, R22, R3 ;  /* 0x0000001634037223 */ /* 0x000fe20000000003 */
[----:B------:R-:W-:Y:S01]  /*6dd0*/  FMUL R6, R40, R10 ;  /* 0x0000000a28067220 */ /* 0x000fe20000400000 */
[----:B------:R-:W-:Y:S01]  /*6de0*/  FFMA R7, R52, R16, R7 ;  /* 0x0000001034077223 */ /* 0x000fe20000000007 */
[----:B------:R-:W-:Y:S01]  /*6df0*/  LOP3.LUT R16, R58, 0xffff0000, RZ, 0xc0, !PT ;  /* 0xffff00003a107812 */ /* 0x000fe200078ec0ff */
[C---:B------:R-:W-:Y:S01]  /*6e00*/  FMUL R10, R40.reuse, R14 ;  /* 0x0000000e280a7220 */ /* 0x040fe20000400000 */
[----:B------:R-:W-:Y:S01]  /*6e10*/  FMUL R14, R40, R18 ;  /* 0x00000012280e7220 */ /* 0x000fe20000400000 */
[----:B------:R-:W-:Y:S01]  /*6e20*/  SHF.L.U32 R18, R59, 0x10, RZ ;  /* 0x000000103b127819 */ /* 0x000fe200000006ff */
[----:B------:R-:W-:Y:S01]  /*6e30*/  FFMA R4, R52, R17, R4 ;  /* 0x0000001134047223 */ /* 0x000fe20000000004 */
[----:B----4-:R-:W-:Y:S01]  /*6e40*/  SHF.L.U32 R17, R60, 0x10, RZ ;  /* 0x000000103c117819 */ /* 0x010fe200000006ff */
[----:B------:R-:W-:Y:S01]  /*6e50*/  FMUL R11, R40, R11 ;  /* 0x0000000b280b7220 */ /* 0x000fe20000400000 */
[----:B------:R-:W-:Y:S01]  /*6e60*/  FFMA R5, R52, R16, R5 ;  /* 0x0000001034057223 */ /* 0x000fe20000000005 */
[----:B------:R-:W-:Y:S01]  /*6e70*/  LOP3.LUT R16, R60, 0xffff0000, RZ, 0xc0, !PT ;  /* 0xffff00003c107812 */ /* 0x000fe200078ec0ff */
[C---:B------:R-:W-:Y:S01]  /*6e80*/  FFMA R6, R52.reuse, R18, R6 ;  /* 0x0000001234067223 */ /* 0x040fe20000000006 */
[C---:B------:R-:W-:Y:S01]  /*6e90*/  LOP3.LUT R18, R61.reuse, 0xffff0000, RZ, 0xc0, !PT ;  /* 0xffff00003d127812 */ /* 0x040fe200078ec0ff */
[----:B------:R-:W-:Y:S01]  /*6ea0*/  FFMA R11, R52, R20, R11 ;  /* 0x00000014340b7223 */ /* 0x000fe2000000000b */
[----:B------:R-:W-:Y:S01]  /*6eb0*/  SHF.L.U32 R20, R62, 0x10, RZ ;  /* 0x000000103e147819 */ /* 0x000fe200000006ff */
[C---:B------:R-:W-:Y:S01]  /*6ec0*/  FFMA R8, R52.reuse, R17, R8 ;  /* 0x0000001134087223 */ /* 0x040fe20000000008 */
[----:B------:R-:W-:Y:S01]  /*6ed0*/  SHF.L.U32 R17, R61, 0x10, RZ ;  /* 0x000000103d117819 */ /* 0x000fe200000006ff */
[----:B------:R-:W-:Y:S01]  /*6ee0*/  FFMA R9, R52, R16, R9 ;  /* 0x0000001034097223 */ /* 0x000fe20000000009 */
[----:B------:R-:W-:Y:S01]  /*6ef0*/  LOP3.LUT R16, R62, 0xffff0000, RZ, 0xc0, !PT ;  /* 0xffff00003e107812 */ /* 0x000fe200078ec0ff */
[----:B------:R-:W-:Y:S01]  /*6f00*/  FMUL R15, R40, R15 ;  /* 0x0000000f280f7220 */ /* 0x000fe20000400000 */
[----:B------:R-:W-:Y:S01]  /*6f10*/  FMUL R22, R0, 0.70710676908493041992 ;  /* 0x3f3504f300167820 */ /* 0x000fe20000400000 */
[C---:B------:R-:W-:Y:S01]  /*6f20*/  FFMA R10, R52.reuse, R17, R10 ;  /* 0x00000011340a7223 */ /* 0x040fe2000000000a */
[C---:B------:R-:W-:Y:S01]  /*6f30*/  SHF.L.U32 R17, R63.reuse, 0x10, RZ ;  /* 0x000000103f117819 */ /* 0x040fe200000006ff */
[C---:B------:R-:W-:Y:S01]  /*6f40*/  FFMA R15, R52.reuse, R18, R15 ;  /* 0x00000012340f7223 */ /* 0x040fe2000000000f */
[----:B------:R-:W-:Y:S01]  /*6f50*/  LOP3.LUT R18, R63, 0xffff0000, RZ, 0xc0, !PT ;  /* 0xffff00003f127812 */ /* 0x000fe200078ec0ff */
[----:B------:R-:W-:Y:S01]  /*6f60*/  FFMA R12, R52, R20, R12 ;  /* 0x00000014340c7223 */ /* 0x000fe2000000000c */
[----:B------:R-:W-:Y:S01]  /*6f70*/  FSETP.GE.AND P0, PT, |R22|, 1.0029599666595458984, PT ;  /* 0x3f8060fe1600780b */ /* 0x000fe20003f06200 */
[----:B------:R-:W-:Y:S01]  /*6f80*/  FFMA R13, R52, R16, R13 ;  /* 0x00000010340d7223 */ /* 0x000fe2000000000d */
[----:B------:R-:W-:Y:S01]  /*6f90*/  FMUL R16, R22, R22 ;  /* 0x0000001616107220 */ /* 0x000fe20000400000 */
[----:B------:R-:W-:Y:S01]  /*6fa0*/  FFMA R14, R52, R17, R14 ;  /* 0x00000011340e7223 */ /* 0x000fe2000000000e */
[----:B------:R-:W-:Y:S01]  /*6fb0*/  FSEL R21, R53, 8.4834944573231041431e-05, P0 ;  /* 0x38b1e96a35157808 */ /* 0x000fe20000000000 */
[----:B------:R-:W-:Y:S01]  /*6fc0*/  FMUL R19, R40, R19 ;  /* 0x0000001328137220 */ /* 0x000fe20000400000 */
[----:B------:R-:W-:Y:S01]  /*6fd0*/  FSEL R17, R41, 0.0052134888246655464172, P0 ;  /* 0x3baad5ea29117808 */ /* 0x000fe20000000000 */
[----:B------:R-:W-:Y:S01]  /*6fe0*/  FMUL R23, R2, 0.70710676908493041992 ;  /* 0x3f3504f302177820 */ /* 0x000fe20000400000 */
[----:B------:R-:W-:Y:S01]  /*6ff0*/  FSEL R20, |R22|, R16, P0 ;  /* 0x0000001016147208 */ /* 0x000fe20000000200 */
[----:B------:R-:W-:Y:S01]  /*7000*/  FFMA R19, R52, R18, R19 ;  /* 0x0000001234137223 */ /* 0x000fe20000000013 */
[----:B------:R-:W-:Y:S01]  /*7010*/  FSEL R16, -R46, -0.00082130916416645050049, P0 ;  /* 0xba574d202e107808 */ /* 0x000fe20000000100 */
[----:B------:R-:W-:Y:S01]  /*7020*/  FMUL R24, R3, 0.70710676908493041992 ;  /* 0x3f3504f303187820 */ /* 0x000fe20000400000 */
[----:B------:R-:W-:Y:S02]  /*7030*/  FSEL R18, -R45, -0.026868773624300956726, P0 ;  /* 0xbcdc1be72d127808 */ /* 0x000fe40000000100 */
[----:B------:R-:W-:Y:S01]  /*7040*/  FSETP.GE.AND P2, PT, |R23|, 1.0029599666595458984, PT ;  /* 0x3f8060fe1700780b */ /* 0x000fe20003f46200 */
[----:B------:R-:W-:Y:S01]  /*7050*/  FFMA R16, R21, R20, R16 ;  /* 0x0000001415107223 */ /* 0x000fe20000000010 */
[C---:B------:R-:W-:Y:S01]  /*7060*/  FSETP.GE.AND P1, PT, |R24|.reuse, 1.0029599666595458984, PT ;  /* 0x3f8060fe1800780b */ /* 0x040fe20003f26200 */
[C---:B------:R-:W-:Y:S01]  /*7070*/  FMUL R21, R23.reuse, R23 ;  /* 0x0000001717157220 */ /* 0x040fe20000400000 */
[----:B------:R-:W-:Y:S01]  /*7080*/  FMUL R26, R24, R24 ;  /* 0x00000018181a7220 */ /* 0x000fe20000400000 */
[-C--:B------:R-:W-:Y:S01]  /*7090*/  FFMA R17, R16, R20.reuse, R17 ;  /* 0x0000001410117223 */ /* 0x080fe20000000011 */
[----:B------:R-:W-:Y:S02]  /*70a0*/  FSEL R16, R44, 0.11284004896879196167, P0 ;  /* 0x3de718af2c107808 */ /* 0x000fe40000000000 */
[----:B------:R-:W-:Y:S01]  /*70b0*/  FSEL R21, |R23|, R21, P2 ;  /* 0x0000001517157208 */ /* 0x000fe20001000200 */
[----:B------:R-:W-:Y:S01]  /*70c0*/  FFMA R18, R17, R20, R18 ;  /* 0x0000001411127223 */ /* 0x000fe20000000012 */
[----:B------:R-:W-:Y:S02]  /*70d0*/  FSEL R17, R43, -0.37612664699554443359, P0 ;  /* 0xbec093ac2b117808 */ /* 0x000fe40000000000 */
[----:B------:R-:W-:Y:S01]  /*70e0*/  FSEL R26, |R24|, R26, P1 ;  /* 0x0000001a181a7208 */ /* 0x000fe20000800200 */
[-C--:B------:R-:W-:Y:S01]  /*70f0*/  FFMA R16, R18, R20.reuse, R16 ;  /* 0x0000001412107223 */ /* 0x080fe20000000010 */
[----:B------:R-:W-:Y:S03]  /*7100*/  FSEL R18, R42, 0.12837915122509002686, P0 ;  /* 0x3e0375d32a127808 */ /* 0x000fe60000000000 */
[----:B------:R-:W-:Y:S01]  /*7110*/  FFMA R17, R16, R20, R17 ;  /* 0x0000001410117223 */ /* 0x000fe20000000011 */
[----:B------:R-:W-:Y:S03]  /*7120*/  FSEL R16, -R20, R22, P0 ;  /* 0x0000001614107208 */ /* 0x000fe60000000100 */
[----:B------:R-:W-:Y:S01]  /*7130*/  FFMA R18, R17, R20, R18 ;  /* 0x0000001411127223 */ /* 0x000fe20000000012 */
[----:B------:R-:W-:Y:S02]  /*7140*/  FSEL R20, R53, 8.4834944573231041431e-05, P2 ;  /* 0x38b1e96a35147808 */ /* 0x000fe40001000000 */
[----:B------:R-:W-:Y:S01]  /*7150*/  FSEL R17, -R46, -0.00082130916416645050049, P2 ;  /* 0xba574d202e117808 */ /* 0x000fe20001000100 */
[----:B------:R-:W-:Y:S01]  /*7160*/  FFMA R16, R18, R16, R16 ;  /* 0x0000001012107223 */ /* 0x000fe20000000010 */
[----:B------:R-:W-:Y:S03]  /*7170*/  FSEL R18, R41, 0.0052134888246655464172, P2 ;  /* 0x3baad5ea29127808 */ /* 0x000fe60001000000 */
[-C--:B------:R-:W-:Y:S01]  /*7180*/  FFMA R17, R20, R21.reuse, R17 ;  /* 0x0000001514117223 */ /* 0x080fe20000000011 */
[----:B------:R-:W-:Y:S01]  /*7190*/  FSEL R20, -R45, -0.026868773624300956726, P2 ;  /* 0xbcdc1be72d147808 */ /* 0x000fe20001000100 */
[----:B------:R-:W1:Y:S02]  /*71a0*/  @P0 MUFU.EX2 R25, R16 ;  /* 0x0000001000190308 */ /* 0x000e640000000800 */
[-C--:B------:R-:W-:Y:S01]  /*71b0*/  FFMA R18, R17, R21.reuse, R18 ;  /* 0x0000001511127223 */ /* 0x080fe20000000012 */
[----:B------:R-:W-:Y:S03]  /*71c0*/  FSEL R17, R44, 0.11284004896879196167, P2 ;  /* 0x3de718af2c117808 */ /* 0x000fe60001000000 */
[-C--:B------:R-:W-:Y:S01]  /*71d0*/  FFMA R20, R18, R21.reuse, R20 ;  /* 0x0000001512147223 */ /* 0x080fe20000000014 */
[----:B------:R-:W-:Y:S03]  /*71e0*/  FSEL R18, R43, -0.37612664699554443359, P2 ;  /* 0xbec093ac2b127808 */ /* 0x000fe60001000000 */
[-C--:B------:R-:W-:Y:S01]  /*71f0*/  FFMA R17, R20, R21.reuse, R17 ;  /* 0x0000001514117223 */ /* 0x080fe20000000011 */
[----:B------:R-:W-:Y:S03]  /*7200*/  FSEL R20, R42, 0.12837915122509002686, P2 ;  /* 0x3e0375d32a147808 */ /* 0x000fe60001000000 */
[----:B------:R-:W-:Y:S01]  /*7210*/  FFMA R18, R17, R21, R18 ;  /* 0x0000001511127223 */ /* 0x000fe20000000012 */
[----:B------:R-:W-:Y:S01]  /*7220*/  FSEL R17, -R21, R23, P2 ;  /* 0x0000001715117208 */ /* 0x000fe20001000100 */
[----:B-1----:R-:W-:Y:S02]  /*7230*/  @P0 FADD R27, -R25, 1 ;  /* 0x3f800000191b0421 */ /* 0x002fe40000000100 */
[----:B------:R-:W-:Y:S01]  /*7240*/  FFMA R20, R18, R21, R20 ;  /* 0x0000001512147223 */ /* 0x000fe20000000014 */
[----:B------:R-:W-:Y:S01]  /*7250*/  FSEL R21, R53, 8.4834944573231041431e-05, P1 ;  /* 0x38b1e96a35157808 */ /* 0x000fe20000800000 */
[----:B------:R-:W-:Y:S01]  /*7260*/  FMUL R25, R7, 0.70710676908493041992 ;  /* 0x3f3504f307197820 */ /* 0x000fe20000400000 */
[----:B------:R-:W-:Y:S01]  /*7270*/  FSEL R18, -R46, -0.00082130916416645050049, P1 ;  /* 0xba574d202e127808 */ /* 0x000fe20000800100 */
[----:B------:R-:W-:Y:S01]  /*7280*/  FFMA R17, R20, R17, R17 ;  /* 0x0000001114117223 */ /* 0x000fe20000000011 */
[----:B------:R-:W-:Y:S01]  /*7290*/  FSEL R20, R41, 0.0052134888246655464172, P1 ;  /* 0x3baad5ea29147808 */ /* 0x000fe20000800000 */
[----:B------:R-:W-:Y:S01]  /*72a0*/  FMUL R7, R7, 0.5 ;  /* 0x3f00000007077820 */ /* 0x000fe20000400000 */
[----:B------:R-:W-:Y:S01]  /*72b0*/  @P0 LOP3.LUT R16, R27, 0x80000000, R22, 0xb8, !PT ;  /* 0x800000001b100812 */ /* 0x000fe200078eb816 */
[-C--:B------:R-:W-:Y:S01]  /*72c0*/  FFMA R18, R21, R26.reuse, R18 ;  /* 0x0000001a15127223 */ /* 0x080fe20000000012 */
[----:B------:R-:W-:Y:S01]  /*72d0*/  FSEL R21, -R45, -0.026868773624300956726, P1 ;  /* 0xbcdc1be72d157808 */ /* 0x000fe20000800100 */
[C---:B------:R-:W-:Y:S01]  /*72e0*/  FMUL R22, R25.reuse, R25 ;  /* 0x0000001919167220 */ /* 0x040fe20000400000 */
[C---:B------:R-:W-:Y:S01]  /*72f0*/  FSETP.GE.AND P0, PT, |R25|.reuse, 1.0029599666595458984, PT ;  /* 0x3f8060fe1900780b */ /* 0x040fe20003f06200 */
[----:B------:R-:W-:Y:S01]  /*7300*/  FFMA R20, R18, R26, R20 ;  /* 0x0000001a12147223 */ /* 0x000fe20000000014 */
[----:B------:R-:W-:Y:S01]  /*7310*/  FSEL R18, R44, 0.11284004896879196167, P1 ;  /* 0x3de718af2c127808 */ /* 0x000fe20000800000 */
[----:B------:R-:W-:Y:S01]  /*7320*/  FADD R16, R16, 1 ;  /* 0x3f80000010107421 */ /* 0x000fe20000000000 */
[----:B------:R-:W-:Y:S01]  /*7330*/  FSEL R27, |R25|, R22, P0 ;  /* 0x00000016191b7208 */ /* 0x000fe20000000200 */
[-C--:B------:R-:W-:Y:S01]  /*7340*/  FFMA R21, R20, R26.reuse, R21 ;  /* 0x0000001a14157223 */ /* 0x080fe20000000015 */
[----:B------:R-:W-:Y:S02]  /*7350*/  FSEL R20, R43, -0.37612664699554443359, P1 ;  /* 0xbec093ac2b147808 */ /* 0x000fe40000800000 */
[----:B------:R-:W-:Y:S01]  /*7360*/  FSEL R22, R53, 8.4834944573231041431e-05, P0 ;  /* 0x38b1e96a35167808 */ /* 0x000fe20000000000 */
[-C--:B------:R-:W-:Y:S01]  /*7370*/  FFMA R18, R21, R26.reuse, R18 ;  /* 0x0000001a15127223 */ /* 0x080fe20000000012 */
[----:B------:R-:W-:Y:S03]  /*7380*/  FSEL R21, R42, 0.12837915122509002686, P1 ;  /* 0x3e0375d32a157808 */ /* 0x000fe60000800000 */
[----:B------:R-:W-:Y:S01]  /*7390*/  FFMA R20, R18, R26, R20 ;  /* 0x0000001a12147223 */ /* 0x000fe20000000014 */
[----:B------:R-:W-:Y:S03]  /*73a0*/  FSEL R18, -R26, R24, P1 ;  /* 0x000000181a127208 */ /* 0x000fe60000800100 */
[----:B------:R-:W-:Y:S01]  /*73b0*/  FFMA R21, R20, R26, R21 ;  /* 0x0000001a14157223 */ /* 0x000fe20000000015 */
[----:B------:R-:W-:Y:S01]  /*73c0*/  FSEL R20, -R46, -0.00082130916416645050049, P0 ;  /* 0xba574d202e147808 */ /* 0x000fe20000000100 */
[----:B------:R-:W1:Y:S02]  /*73d0*/  @P2 MUFU.EX2 R26, R17 ;  /* 0x00000011001a2308 */ /* 0x000e640000000800 */
[----:B------:R-:W-:Y:S01]  /*73e0*/  FFMA R18, R21, R18, R18 ;  /* 0x0000001215127223 */ /* 0x000fe20000000012 */
[----:B------:R-:W-:Y:S01]  /*73f0*/  FSEL R21, R41, 0.0052134888246655464172, P0 ;  /* 0x3baad5ea29157808 */ /* 0x000fe20000000000 */
[-C--:B------:R-:W-:Y:S01]  /*7400*/  FFMA R20, R22, R27.reuse, R20 ;  /* 0x0000001b16147223 */ /* 0x080fe20000000014 */
[----:B------:R-:W-:Y:S03]  /*7410*/  FSEL R22, -R45, -0.026868773624300956726, P0 ;  /* 0xbcdc1be72d167808 */ /* 0x000fe60000000100 */
[-C--:B------:R-:W-:Y:S01]  /*7420*/  FFMA R21, R20, R27.reuse, R21 ;  /* 0x0000001b14157223 */ /* 0x080fe20000000015 */
[----:B------:R-:W-:Y:S03]  /*7430*/  FSEL R20, R44, 0.11284004896879196167, P0 ;  /* 0x3de718af2c147808 */ /* 0x000fe60000000000 */
[-C--:B------:R-:W-:Y:S01]  /*7440*/  FFMA R22, R21, R27.reuse, R22 ;  /* 0x0000001b15167223 */ /* 0x080fe20000000016 */
[----:B------:R-:W-:Y:S03]  /*7450*/  FSEL R21, R43, -0.37612664699554443359, P0 ;  /* 0xbec093ac2b157808 */ /* 0x000fe60000000000 */
[-C--:B------:R-:W-:Y:S01]  /*7460*/  FFMA R20, R22, R27.reuse, R20 ;  /* 0x0000001b16147223 */ /* 0x080fe20000000014 */
[----:B------:R-:W-:Y:S01]  /*7470*/  FSEL R22, R42, 0.12837915122509002686, P0 ;  /* 0x3e0375d32a167808 */ /* 0x000fe20000000000 */
[----:B-1----:R-:W-:Y:S01]  /*7480*/  @P2 FADD R28, -R26, 1 ;  /* 0x3f8000001a1c2421 */ /* 0x002fe20000000100 */
[----:B------:R-:W-:Y:S01]  /*7490*/  FMUL R26, R4, 0.70710676908493041992 ;  /* 0x3f3504f3041a7820 */ /* 0x000fe20000400000 */
[----:B------:R-:W-:Y:S01]  /*74a0*/  FFMA R21, R20, R27, R21 ;  /* 0x0000001b14157223 */ /* 0x000fe20000000015 */
[----:B------:R-:W-:Y:S02]  /*74b0*/  FSEL R20, -R27, R25, P0 ;  /* 0x000000191b147208 */ /* 0x000fe40000000100 */
[----:B------:R-:W-:Y:S01]  /*74c0*/  @P2 LOP3.LUT R17, R28, 0x80000000, R23, 0xb8, !PT ;  /* 0x800000001c112812 */ /* 0x000fe200078eb817 */
[C---:B------:R-:W-:Y:S01]  /*74d0*/  FMUL R23, R26.reuse, R26 ;  /* 0x0000001a1a177220 */ /* 0x040fe20000400000 */
[C---:B------:R-:W-:Y:S01]  /*74e0*/  FSETP.GE.AND P2, PT, |R26|.reuse, 1.0029599666595458984, PT ;  /* 0x3f8060fe1a00780b */ /* 0x040fe20003f46200 */
[----:B------:R-:W-:Y:S02]  /*74f0*/  FFMA R22, R21, R27, R22 ;  /* 0x0000001b15167223 */ /* 0x000fe40000000016 */
[----:B------:R-:W1:Y:S01]  /*7500*/  @P1 MUFU.EX2 R27, R18 ;  /* 0x00000012001b1308 */ /* 0x000e620000000800 */
[----:B------:R-:W-:Y:S01]  /*7510*/  FSEL R28, |R26|, R23, P2 ;  /* 0x000000171a1c7208 */ /* 0x000fe20001000200 */
[----:B------:R-:W-:Y:S01]  /*7520*/  FADD R17, R17, 1 ;  /* 0x3f80000011117421 */ /* 0x000fe20000000000 */
[----:B------:R-:W-:Y:S01]  /*7530*/  FSEL R23, R53, 8.4834944573231041431e-05, P2 ;  /* 0x38b1e96a35177808 */ /* 0x000fe20001000000 */
[----:B------:R-:W-:Y:S01]  /*7540*/  FFMA R20, R22, R20, R20 ;  /* 0x0000001416147223 */ /* 0x000fe20000000014 */
[----:B------:R-:W-:Y:S02]  /*7550*/  FSEL R21, -R46, -0.00082130916416645050049, P2 ;  /* 0xba574d202e157808 */ /* 0x000fe40001000100 */
[----:B------:R-:W-:Y:S03]  /*7560*/  FSEL R22, R41, 0.0052134888246655464172, P2 ;  /* 0x3baad5ea29167808 */ /* 0x000fe60001000000 */
[-C--:B------:R-:W-:Y:S01]  /*7570*/  FFMA R21, R23, R28.reuse, R21 ;  /* 0x0000001c17157223 */ /* 0x080fe20000000015 */
[----:B------:R-:W-:Y:S03]  /*7580*/  FSEL R23, -R45, -0.026868773624300956726, P2 ;  /* 0xbcdc1be72d177808 */ /* 0x000fe60001000100 */
[-C--:B------:R-:W-:Y:S01]  /*7590*/  FFMA R22, R21, R28.reuse, R22 ;  /* 0x0000001c15167223 */ /* 0x080fe20000000016 */
[----:B------:R-:W-:Y:S01]  /*75a0*/  FSEL R21, R44, 0.11284004896879196167, P2 ;  /* 0x3de718af2c157808 */ /* 0x000fe20001000000 */
[----:B-1----:R-:W-:Y:S02]  /*75b0*/  @P1 FADD R29, -R27, 1 ;  /* 0x3f8000001b1d1421 */ /* 0x002fe40000000100 */
[-C--:B------:R-:W-:Y:S01]  /*75c0*/  FFMA R23, R22, R28.reuse, R23 ;  /* 0x0000001c16177223 */ /* 0x080fe20000000017 */
[----:B------:R-:W-:Y:S01]  /*75d0*/  FSEL R22, R43, -0.37612664699554443359, P2 ;  /* 0xbec093ac2b167808 */ /* 0x000fe20001000000 */
[C---:B------:R-:W-:Y:S01]  /*75e0*/  FMUL R27, R5.reuse, 0.70710676908493041992 ;  /* 0x3f3504f3051b7820 */ /* 0x040fe20000400000 */
[----:B------:R-:W-:Y:S01]  /*75f0*/  FMUL R5, R5, 0.5 ;  /* 0x3f00000005057820 */ /* 0x000fe20000400000 */
[----:B------:R-:W-:Y:S01]  /*7600*/  @P1 LOP3.LUT R18, R29, 0x80000000, R24, 0xb8, !PT ;  /* 0x800000001d121812 */ /* 0x000fe200078eb818 */
[-C--:B------:R-:W-:Y:S01]  /*7610*/  FFMA R21, R23, R28.reuse, R21 ;  /* 0x0000001c17157223 */ /* 0x080fe20000000015 */
[----:B------:R-:W-:Y:S01]  /*7620*/  FSEL R23, R42, 0.12837915122509002686, P2 ;  /* 0x3e0375d32a177808 */ /* 0x000fe20001000000 */
[C---:B------:R-:W-:Y:S01]  /*7630*/  FMUL R24, R27.reuse, R27 ;  /* 0x0000001b1b187220 */ /* 0x040fe20000400000 */
[----:B------:R-:W-:Y:S01]  /*7640*/  FSETP.GE.AND P1, PT, |R27|, 1.0029599666595458984, PT ;  /* 0x3f8060fe1b00780b */ /* 0x000fe20003f26200 */
[----:B------:R-:W-:Y:S01]  /*7650*/  FFMA R22, R21, R28, R22 ;  /* 0x0000001c15167223 */ /* 0x000fe20000000016 */
[----:B------:R-:W-:Y:S01]  /*7660*/  FSEL R21, -R28, R26, P2 ;  /* 0x0000001a1c157208 */ /* 0x000fe20001000100 */
[----:B------:R-:W-:Y:S01]  /*7670*/  FADD R18, R18, 1 ;  /* 0x3f80000012127421 */ /* 0x000fe20000000000 */
[----:B------:R-:W-:Y:S01]  /*7680*/  FSEL R29, |R27|, R24, P1 ;  /* 0x000000181b1d7208 */ /* 0x000fe20000800200 */
[----:B------:R-:W-:Y:S01]  /*7690*/  FFMA R23, R22, R28, R23 ;  /* 0x0000001c16177223 */ /* 0x000fe20000000017 */
[----:B------:R-:W-:Y:S01]  /*76a0*/  FSEL R24, R53, 8.4834944573231041431e-05, P1 ;  /* 0x38b1e96a35187808 */ /* 0x000fe20000800000 */
[----:B------:R-:W1:Y:S01]  /*76b0*/  @P0 MUFU.EX2 R28, R20 ;  /* 0x00000014001c0308 */ /* 0x000e620000000800 */
[----:B------:R-:W-:Y:S01]  /*76c0*/  FSEL R22, -R46, -0.00082130916416645050049, P1 ;  /* 0xba574d202e167808 */ /* 0x000fe20000800100 */
[----:B------:R-:W-:Y:S01]  /*76d0*/  FFMA R21, R23, R21, R21 ;  /* 0x0000001517157223 */ /* 0x000fe20000000015 */
[----:B------:R-:W-:Y:S03]  /*76e0*/  FSEL R23, R41, 0.0052134888246655464172, P1 ;  /* 0x3baad5ea29177808 */ /* 0x000fe60000800000 */
[-C--:B------:R-:W-:Y:S01]  /*76f0*/  FFMA R22, R24, R29.reuse, R22 ;  /* 0x0000001d18167223 */ /* 0x080fe20000000016 */
[----:B------:R-:W-:Y:S03]  /*7700*/  FSEL R24, -R45, -0.026868773624300956726, P1 ;  /* 0xbcdc1be72d187808 */ /* 0x000fe60000800100 */
[-C--:B------:R-:W-:Y:S01]  /*7710*/  FFMA R23, R22, R29.reuse, R23 ;  /* 0x0000001d16177223 */ /* 0x080fe20000000017 */
[----:B------:R-:W-:Y:S03]  /*7720*/  FSEL R22, R44, 0.11284004896879196167, P1 ;  /* 0x3de718af2c167808 */ /* 0x000fe60000800000 */
[-C--:B------:R-:W-:Y:S01]  /*7730*/  FFMA R24, R23, R29.reuse, R24 ;  /* 0x0000001d17187223 */ /* 0x080fe20000000018 */
[----:B------:R-:W-:Y:S01]  /*7740*/  FSEL R23, R43, -0.37612664699554443359, P1 ;  /* 0xbec093ac2b177808 */ /* 0x000fe20000800000 */
[----:B-1----:R-:W-:Y:S02]  /*7750*/  @P0 FADD R30, -R28, 1 ;  /* 0x3f8000001c1e0421 */ /* 0x002fe40000000100 */
[-C--:B------:R-:W-:Y:S01]  /*7760*/  FFMA R22, R24, R29.reuse, R22 ;  /* 0x0000001d18167223 */ /* 0x080fe20000000016 */
[----:B------:R-:W-:Y:S01]  /*7770*/  FSEL R24, R42, 0.12837915122509002686, P1 ;  /* 0x3e0375d32a187808 */ /* 0x000fe20000800000 */
[C---:B------:R-:W-:Y:S01]  /*7780*/  FMUL R28, R6.reuse, 0.70710676908493041992 ;  /* 0x3f3504f3061c7820 */ /* 0x040fe20000400000 */
[----:B------:R-:W-:Y:S01]  /*7790*/  FMUL R6, R6, 0.5 ;  /* 0x3f00000006067820 */ /* 0x000fe20000400000 */
[----:B------:R-:W-:Y:S01]  /*77a0*/  @P0 LOP3.LUT R20, R30, 0x80000000, R25, 0xb8, !PT ;  /* 0x800000001e140812 */ /* 0x000fe200078eb819 */
[----:B------:R-:W-:Y:S01]  /*77b0*/  FFMA R23, R22, R29, R23 ;  /* 0x0000001d16177223 */ /* 0x000fe20000000017 */
[----:B------:R-:W-:Y:S01]  /*77c0*/  FSEL R22, -R29, R27, P1 ;  /* 0x0000001b1d167208 */ /* 0x000fe20000800100 */
[C---:B------:R-:W-:Y:S01]  /*77d0*/  FMUL R25, R28.reuse, R28 ;  /* 0x0000001c1c197220 */ /* 0x040fe20000400000 */
[----:B------:R-:W-:Y:S01]  /*77e0*/  FSETP.GE.AND P0, PT, |R28|, 1.0029599666595458984, PT ;  /* 0x3f8060fe1c00780b */ /* 0x000fe20003f06200 */
[----:B------:R-:W-:Y:S01]  /*77f0*/  FFMA R24, R23, R29, R24 ;  /* 0x0000001d17187223 */ /* 0x000fe20000000018 */
[----:B------:R-:W-:Y:S01]  /*7800*/  FADD R20, R20, 1 ;  /* 0x3f80000014147421 */ /* 0x000fe20000000000 */
[----:B------:R-:W1:Y:S01]  /*7810*/  @P2 MUFU.EX2 R29, R21 ;  /* 0x00000015001d2308 */ /* 0x000e620000000800 */
[----:B------:R-:W-:Y:S01]  /*7820*/  FSEL R30, |R28|, R25, P0 ;  /* 0x000000191c1e7208 */ /* 0x000fe20000000200 */
[----:B------:R-:W-:Y:S01]  /*7830*/  FFMA R22, R24, R22, R22 ;  /* 0x0000001618167223 */ /* 0x000fe20000000016 */
[----:B------:R-:W-:Y:S01]  /*7840*/  FSEL R25, R53, 8.4834944573231041431e-05, P0 ;  /* 0x38b1e96a35197808 */ /* 0x000fe20000000000 */
[----:B------:R-:W-:Y:S01]  /*7850*/  FMUL R7, R20, R7 ;  /* 0x0000000714077220 */ /* 0x000fe20000400000 */
        /* <DEDUP_REMOVED lines=17> */
[----:B------:R-:W-:Y:S02]  /*7970*/  FSEL R23, -R30, R28, P0 ;  /* 0x0000001c1e177208 */ /* 0x000fe40000000100 */
        /* <DEDUP_REMOVED lines=52> */
[----:B------:R-:W-:Y:S01]  /*7cc0*/  FMUL R23, R23, R6 ;  /* 0x0000000617177220 */ /* 0x000fe20000400000 */
[----:B------:R-:W-:Y:S01]  /*7cd0*/  FSEL R26, -R46, -0.00082130916416645050049, P0 ;  /* 0xba574d202e1a7808 */ /* 0x000fe20000000100 */
[----:B------:R-:W1:Y:S01]  /*7ce0*/  @P2 MUFU.EX2 R32, R24 ;  /* 0x0000001800202308 */ /* 0x000e620000000800 */
[----:B------:R-:W-:Y:S01]  /*7cf0*/  FFMA R25, R27, R25, R25 ;  /* 0x000000191b197223 */ /* 0x000fe20000000019 */
[----:B------:R-:W-:Y:S02]  /*7d00*/  FSEL R27, R41, 0.0052134888246655464172, P0 ;  /* 0x3baad5ea291b7808 */ /* 0x000fe40000000000 */
        /* <DEDUP_REMOVED lines=11> */
[----:B------:R-:W-:Y:S01]  /*7dc0*/  FSEL R26, -R33, R31, P0 ;  /* 0x0000001f211a7208 */ /* 0x000fe20000000100 */
[----:B------:R-:W-:Y:S01]  /*7dd0*/  FMUL R10, R10, 0.5 ;  /* 0x3f0000000a0a7820 */ /* 0x000fe20000400000 */
        /* <DEDUP_REMOVED lines=9> */
[----:B------:R-:W-:Y:S01]  /*7e70*/  FSEL R27, -R46, -0.00082130916416645050049, P2 ;  /* 0xba574d202e1b7808 */ /* 0x000fe20001000100 */
[----:B------:R-:W-:Y:S01]  /*7e80*/  FMUL R11, R24, R11 ;  /* 0x0000000b180b7220 */ /* 0x000fe20000400000 */
[----:B------:R-:W-:Y:S03]  /*7e90*/  FSEL R28, R41, 0.0052134888246655464172, P2 ;  /* 0x3baad5ea291c7808 */ /* 0x000fe60001000000 */
[----:B------:R-:W-:Y:S01]  /*7ea0*/  FFMA R27, R29, R47, R27 ;  /* 0x0000002f1d1b7223 */ /* 0x000fe2000000001b */
[----:B------:R-:W-:Y:S02]  /*7eb0*/  FSEL R29, -R45, -0.026868773624300956726, P2 ;  /* 0xbcdc1be72d1d7808 */ /* 0x000fe40001000100 */
[----:B------:R-:W-:Y:S01]  /*7ec0*/  F2FP.BF16.F32.PACK_AB R23, R11, R23 ;  /* 0x000000170b17723e */ /* 0x000fe200000010ff */
        /* <DEDUP_REMOVED lines=8> */
[----:B------:R-:W-:Y:S01]  /*7f50*/  FFMA R27, R29, R47, R27 ;  /* 0x0000002f1d1b7223 */ /* 0x000fe2000000001b */
[----:B------:R-:W-:Y:S01]  /*7f60*/  FSEL R29, R42, 0.12837915122509002686, P2 ;  /* 0x3e0375d32a1d7808 */ /* 0x000fe20001000000 */
[C---:B------:R-:W-:Y:S01]  /*7f70*/  FMUL R30, R33.reuse, R33 ;  /* 0x00000021211e7220 */ /* 0x040fe20000400000 */
[----:B------:R-:W-:Y:S01]  /*7f80*/  FSETP.GE.AND P1, PT, |R33|, 1.0029599666595458984, PT ;  /* 0x3f8060fe2100780b */ /* 0x000fe20003f26200 */
[-C--:B------:R-:W-:Y:S01]  /*7f90*/  FFMA R28, R27, R47.reuse, R28 ;  /* 0x0000002f1b1c7223 */ /* 0x080fe2000000001c */
[----:B------:R-:W-:Y:S01]  /*7fa0*/  FSEL R27, -R47, R32, P2 ;  /* 0x000000202f1b7208 */ /* 0x000fe20001000100 */
[----:B------:R-:W1:Y:S01]  /*7fb0*/  @P0 MUFU.EX2 R48, R26 ;  /* 0x0000001a00300308 */ /* 0x000e620000000800 */
[----:B------:R-:W-:Y:S01]  /*7fc0*/  FADD R25, R25, 1 ;  /* 0x3f80000019197421 */ /* 0x000fe20000000000 */
[----:B------:R-:W-:Y:S01]  /*7fd0*/  FFMA R29, R28, R47, R29 ;  /* 0x0000002f1c1d7223 */ /* 0x000fe2000000001d */
[----:B------:R-:W-:Y:S02]  /*7fe0*/  FSEL R47, |R33|, R30, P1 ;  /* 0x0000001e212f7208 */ /* 0x000fe40000800200 */
[----:B------:R-:W-:Y:S01]  /*7ff0*/  FSEL R30, R53, 8.4834944573231041431e-05, P1 ;  /* 0x38b1e96a351e7808 */ /* 0x000fe20000800000 */
[----:B------:R-:W-:Y:S01]  /*8000*/  FMUL R8, R25, R8 ;  /* 0x0000000819087220 */ /* 0x000fe20000400000 */
[----:B------:R-:W-:Y:S01]  /*8010*/  FSEL R28, -R46, -0.00082130916416645050049, P1 ;  /* 0xba574d202e1c7808 */ /* 0x000fe20000800100 */
[----:B------:R-:W-:Y:S01]  /*8020*/  FFMA R27, R29, R27, R27 ;  /* 0x0000001b1d1b7223 */ /* 0x000fe2000000001b */
[----:B------:R-:W-:Y:S03]  /*8030*/  FSEL R29, R41, 0.0052134888246655464172, P1 ;  /* 0x3baad5ea291d7808 */ /* 0x000fe60000800000 */
[-C--:B------:R-:W-:Y:S01]  /*8040*/  FFMA R28, R30, R47.reuse, R28 ;  /* 0x0000002f1e1c7223 */ /* 0x080fe2000000001c */
[----:B------:R-:W-:Y:S03]  /*8050*/  FSEL R30, -R45, -0.026868773624300956726, P1 ;  /* 0xbcdc1be72d1e7808 */ /* 0x000fe60000800100 */
[-C--:B------:R-:W-:Y:S01]  /*8060*/  FFMA R29, R28, R47.reuse, R29 ;  /* 0x0000002f1c1d7223 */ /* 0x080fe2000000001d */
[----:B------:R-:W-:Y:S01]  /*8070*/  FSEL R28, R44, 0.11284004896879196167, P1 ;  /* 0x3de718af2c1c7808 */ /* 0x000fe20000800000 */
[----:B-1----:R-:W-:Y:S01]  /*8080*/  @P0 FADD R49, -R48, 1 ;  /* 0x3f80000030310421 */ /* 0x002fe20000000100 */
[C---:B------:R-:W-:Y:S01]  /*8090*/  FMUL R48, R12.reuse, 0.70710676908493041992 ;  /* 0x3f3504f30c307820 */ /* 0x040fe20000400000 */
[-C--:B------:R-:W-:Y:S01]  /*80a0*/  FFMA R30, R29, R47.reuse, R30 ;  /* 0x0000002f1d1e7223 */ /* 0x080fe2000000001e */
[----:B------:R-:W-:Y:S01]  /*80b0*/  FSEL R29, R43, -0.37612664699554443359, P1 ;  /* 0xbec093ac2b1d7808 */ /* 0x000fe20000800000 */
        /* <DEDUP_REMOVED lines=55> */
[C---:B------:R-:W-:Y:S01]  /*8430*/  FSETP.GE.AND P1, PT, |R49|.reuse, 1.0029599666595458984, PT ;  /* 0x3f8060fe3100780b */ /* 0x040fe20003f26200 */
[-C--:B------:R-:W-:Y:S01]  /*8440*/  FFMA R31, R30, R50.reuse, R31 ;  /* 0x000000321e1f7223 */ /* 0x080fe2000000001f */
        /* <DEDUP_REMOVED lines=10> */
[----:B------:R-:W-:Y:S01]  /*84f0*/  F2FP.BF16.F32.PACK_AB R5, R15, R5 ;  /* 0x000000050f05723e */ /* 0x000fe200000010ff */
[-C--:B------:R-:W-:Y:S01]  /*8500*/  FFMA R31, R33, R51.reuse, R31 ;  /* 0x00000033211f7223 */ /* 0x080fe2000000001f */
[----:B------:R-:W-:Y:S03]  /*8510*/  FSEL R33, -R45, -0.026868773624300956726, P1 ;  /* 0xbcdc1be72d217808 */ /* 0x000fe60000800100 */
[-C--:B------:R-:W-:Y:S01]  /*8520*/  FFMA R32, R31, R51.reuse, R32 ;  /* 0x000000331f207223 */ /* 0x080fe20000000020 */
[----:B------:R-:W-:Y:S03]  /*8530*/  FSEL R31, R44, 0.11284004896879196167, P1 ;  /* 0x3de718af2c1f7808 */ /* 0x000fe60000800000 */
[-C--:B------:R-:W-:Y:S01]  /*8540*/  FFMA R33, R32, R51.reuse, R33 ;  /* 0x0000003320217223 */ /* 0x080fe20000000021 */
[----:B------:R-:W-:Y:S03]  /*8550*/  FSEL R32, R43, -0.37612664699554443359, P1 ;  /* 0xbec093ac2b207808 */ /* 0x000fe60000800000 */
[-C--:B------:R-:W-:Y:S01]  /*8560*/  FFMA R31, R33, R51.reuse, R31 ;  /* 0x00000033211f7223 */ /* 0x080fe2000000001f */
[----:B-1----:R-:W-:Y:S01]  /*8570*/  @P0 FADD R33, -R50, 1 ;  /* 0x3f80000032210421 */ /* 0x002fe20000000100 */
[C---:B------:R-:W-:Y:S01]  /*8580*/  FMUL R50, R19.reuse, 0.70710676908493041992 ;  /* 0x3f3504f313327820 */ /* 0x040fe20000400000 */
[----:B------:R-:W-:Y:S01]  /*8590*/  FMUL R19, R19, 0.5 ;  /* 0x3f00000013137820 */ /* 0x000fe20000400000 */
[-C--:B------:R-:W-:Y:S01]  /*85a0*/  FFMA R32, R31, R51.reuse, R32 ;  /* 0x000000331f207223 */ /* 0x080fe20000000020 */
[----:B------:R-:W-:Y:S02]  /*85b0*/  FSEL R31, R42, 0.12837915122509002686, P1 ;  /* 0x3e0375d32a1f7808 */ /* 0x000fe40000800000 */
[----:B------:R-:W-:Y:S01]  /*85c0*/  @P0 LOP3.LUT R29, R33, 0x80000000, R48, 0xb8, !PT ;  /* 0x80000000211d0812 */ /* 0x000fe200078eb830 */
[C---:B------:R-:W-:Y:S01]  /*85d0*/  FMUL R48, R50.reuse, R50 ;  /* 0x0000003232307220 */ /* 0x040fe20000400000 */
[----:B------:R-:W-:Y:S01]  /*85e0*/  FSETP.GE.AND P0, PT, |R50|, 1.0029599666595458984, PT ;  /* 0x3f8060fe3200780b */ /* 0x000fe20003f06200 */
[----:B------:R-:W-:Y:S01]  /*85f0*/  FFMA R31, R32, R51, R31 ;  /* 0x00000033201f7223 */ /* 0x000fe2000000001f */
[----:B------:R-:W-:Y:S01]  /*8600*/  FSEL R32, -R51, R49, P1 ;  /* 0x0000003133207208 */ /* 0x000fe20000800100 */
[----:B------:R-:W-:Y:S01]  /*8610*/  FADD R29, R29, 1 ;  /* 0x3f8000001d1d7421 */ /* 0x000fe20000000000 */
[----:B------:R-:W-:Y:S02]  /*8620*/  FSEL R33, -R46, -0.00082130916416645050049, P0 ;  /* 0xba574d202e217808 */ /* 0x000fe40000000100 */
[----:B------:R-:W-:Y:S01]  /*8630*/  FSEL R51, R53, 8.4834944573231041431e-05, P0 ;  /* 0x38b1e96a35337808 */ /* 0x000fe20000000000 */
[----:B------:R-:W-:Y:S01]  /*8640*/  FMUL R6, R29, R12 ;  /* 0x0000000c1d067220 */ /* 0x000fe20000400000 */
[----:B------:R-:W-:Y:S01]  /*8650*/  FSEL R46, |R50|, R48, P0 ;  /* 0x00000030322e7208 */ /* 0x000fe20000000200 */
[----:B------:R-:W-:Y:S01]  /*8660*/  FFMA R32, R31, R32, R32 ;  /* 0x000000201f207223 */ /* 0x000fe20000000020 */
[----:B------:R-:W-:Y:S01]  /*8670*/  FSEL R31, R41, 0.0052134888246655464172, P0 ;  /* 0x3baad5ea291f7808 */ /* 0x000fe20000000000 */
[----:B------:R-:W-:Y:S01]  /*8680*/  FMUL R53, R0, 0.5 ;  /* 0x3f00000000357820 */ /* 0x000fe20000400000 */
[----:B------:R-:W-:Y:S01]  /*8690*/  FSEL R0, -R45, -0.026868773624300956726, P0 ;  /* 0xbcdc1be72d007808 */ /* 0x000fe20000000100 */
[-C--:B------:R-:W-:Y:S01]  /*86a0*/  FFMA R33, R51, R46.reuse, R33 ;  /* 0x0000002e33217223 */ /* 0x080fe20000000021 */
[----:B------:R-:W-:Y:S01]  /*86b0*/  LEA R48, R90, UR41, 0x1 ;  /* 0x000000295a307c11 */ /* 0x000fe2000f8e08ff */
[----:B------:R-:W-:Y:S02]  /*86c0*/  FMUL R16, R16, R53 ;  /* 0x0000003510107220 */ /* 0x000fe40000400000 */
[-C--:B------:R-:W-:Y:S01]  /*86d0*/  FFMA R31, R33, R46.reuse, R31 ;  /* 0x0000002e211f7223 */ /* 0x080fe2000000001f */
[C---:B------:R-:W-:Y:S01]  /*86e0*/  IADD3 R51, PT, PT, R48.reuse, 0x200, RZ ;  /* 0x0000020030337810 */ /* 0x040fe20007ffe0ff */
[----:B------:R-:W-:Y:S01]  /*86f0*/  FMUL R33, R3, 0.5 ;  /* 0x3f00000003217820 */ /* 0x000fe20000400000 */
[----:B------:R-:W-:Y:S01]  /*8700*/  FSEL R3, R43, -0.37612664699554443359, P0 ;  /* 0xbec093ac2b037808 */ /* 0x000fe20000000000 */
[-C--:B------:R-:W-:Y:S01]  /*8710*/  FFMA R0, R31, R46.reuse, R0 ;  /* 0x0000002e1f007223 */ /* 0x080fe20000000000 */
[----:B------:R-:W-:Y:S01]  /*8720*/  IADD3 R41, PT, PT, R48, 0x210, RZ ;  /* 0x0000021030297810 */ /* 0x000fe20007ffe0ff */
[----:B------:R-:W-:Y:S01]  /*8730*/  FMUL R31, R2, 0.5 ;  /* 0x3f000000021f7820 */ /* 0x000fe20000400000 */
[----:B------:R-:W-:Y:S01]  /*8740*/  FSEL R2, R44, 0.11284004896879196167, P0 ;  /* 0x3de718af2c027808 */ /* 0x000fe20000000000 */
[----:B------:R-:W-:Y:S01]  /*8750*/  FMUL R18, R18, R33 ;  /* 0x0000002112127220 */ /* 0x000fe20000400000 */
[----:B------:R-:W-:Y:S01]  /*8760*/  @P6 IADD3 R41, PT, PT, R51, -0x10, RZ ;  /* 0xfffffff033296810 */ /* 0x000fe20007ffe0ff */
[----:B------:R-:W-:Y:S01]  /*8770*/  FMUL R17, R17, R31 ;  /* 0x0000001f11117220 */ /* 0x000fe20000400000 */
[----:B------:R-:W-:Y:S01]  /*8780*/  FMUL R31, R4, 0.5 ;  /* 0x3f000000041f7820 */ /* 0x000fe20000400000 */
[----:B------:R-:W-:Y:S01]  /*8790*/  FFMA R2, R0, R46, R2 ;  /* 0x0000002e00027223 */ /* 0x000fe20000000002 */
[----:B------:R-:W-:Y:S01]  /*87a0*/  FSEL R0, R42, 0.12837915122509002686, P0 ;  /* 0x3e0375d32a007808 */ /* 0x000fe20000000000 */
[----:B------:R-:W1:Y:S01]  /*87b0*/  @P2 MUFU.EX2 R4, R30 ;  /* 0x0000001e00042308 */ /* 0x000e620000000800 */
[----:B------:R-:W-:Y:S01]  /*87c0*/  F2FP.BF16.F32.PACK_AB R20, R17, R16 ;  /* 0x000000101114723e */ /* 0x000fe200000010ff */
[----:B------:R-:W-:Y:S01]  /*87d0*/  FFMA R3, R2, R46, R3 ;  /* 0x0000002e02037223 */ /* 0x000fe20000000003 */
[----:B------:R-:W-:Y:S01]  /*87e0*/  FSEL R2, -R46, R50, P0 ;  /* 0x000000322e027208 */ /* 0x000fe20000000100 */
[----:B------:R-:W-:Y:S01]  /*87f0*/  FADD R33, R21, 1 ;  /* 0x3f80000015217421 */ /* 0x000fe20000000000 */
[----:B------:R-:W-:Y:S01]  /*8800*/  F2FP.BF16.F32.PACK_AB R21, R7, R18 ;  /* 0x000000120715723e */ /* 0x000fe200000010ff */
[----:B------:R-:W-:Y:S02]  /*8810*/  FFMA R0, R3, R46, R0 ;  /* 0x0000002e03007223 */ /* 0x000fe40000000000 */
[----:B------:R-:W-:Y:S02]  /*8820*/  FMUL R31, R33, R31 ;  /* 0x0000001f211f7220 */ /* 0x000fe40000400000 */
[----:B------:R-:W-:Y:S02]  /*8830*/  FFMA R2, R0, R2, R2 ;  /* 0x0000000200027223 */ /* 0x000fe40000000002 */
[----:B------:R-:W2:Y:S01]  /*8840*/  @P1 MUFU.EX2 R0, R32 ;  /* 0x0000002000001308 */ /* 0x000ea20000000800 */
[----:B------:R-:W-:Y:S01]  /*8850*/  F2FP.BF16.F32.PACK_AB R22, R22, R31 ;  /* 0x0000001f1616723e */ /* 0x000fe200000010ff */
[----:B-1----:R-:W-:Y:S08]  /*8860*/  @P2 FADD R4, -R4, 1 ;  /* 0x3f80000004042421 */ /* 0x002ff00000000100 */
[----:B------:R-:W1:Y:S01]  /*8870*/  @P0 MUFU.EX2 R3, R2 ;  /* 0x0000000200030308 */ /* 0x000e620000000800 */
[----:B------:R-:W-:Y:S02]  /*8880*/  @P2 LOP3.LUT R30, R4, 0x80000000, R47, 0xb8, !PT ;  /* 0x80000000041e2812 */ /* 0x000fe400078eb82f */
[----:B------:R-:W-:Y:S02]  /*8890*/  F2FP.BF16.F32.PACK_AB R4, R9, R8 ;  /* 0x000000080904723e */ /* 0x000fe400000010ff */
[----:B------:R-:W-:Y:S01]  /*88a0*/  ISETP.NE.AND P2, PT, R85, RZ, PT ;  /* 0x000000ff5500720c */ /* 0x000fe20003f45270 */
[----:B------:R-:W-:Y:S01]  /*88b0*/  FADD R30, R30, 1 ;  /* 0x3f8000001e1e7421 */ /* 0x000fe20000000000 */
[----:B--2---:R-:W-:Y:S03]  /*88c0*/  @P1 FADD R0, -R0, 1 ;  /* 0x3f80000000001421 */ /* 0x004fe60000000100 */
[----:B------:R-:W-:Y:S02]  /*88d0*/  FMUL R13, R30, R13 ;  /* 0x0000000d1e0d7220 */ /* 0x000fe40000400000 */
[----:B------:R-:W-:Y:S02]  /*88e0*/  @P1 LOP3.LUT R32, R0, 0x80000000, R49, 0xb8, !PT ;  /* 0x8000000000201812 */ /* 0x000fe400078eb831 */
[----:B------:R-:W-:Y:S01]  /*88f0*/  ISETP.NE.AND P1, PT, R37, 0x3, PT ;  /* 0x000000032500780c */ /* 0x000fe20003f25270 */
[----:B-1----:R-:W-:Y:S01]  /*8900*/  @P0 FADD R3, -R3, 1 ;  /* 0x3f80000003030421 */ /* 0x002fe20000000100 */
[----:B------:R-:W-:Y:S01]  /*8910*/  F2FP.BF16.F32.PACK_AB R6, R13, R6 ;  /* 0x000000060d06723e */ /* 0x000fe200000010ff */
[----:B------:R-:W-:Y:S03]  /*8920*/  FADD R32, R32, 1 ;  /* 0x3f80000020207421 */ /* 0x000fe60000000000 */
[----:B------:R-:W-:Y:S01]  /*8930*/  @P0 LOP3.LUT R2, R3, 0x80000000, R50, 0xb8, !PT ;  /* 0x8000000003020812 */ /* 0x000fe200078eb832 */
[----:B------:R-:W-:Y:S04]  /*8940*/  FMUL R7, R32, R14 ;  /* 0x0000000e20077220 */ /* 0x000fe80000400000 */
[----:B------:R-:W-:Y:S02]  /*8950*/  FADD R2, R2, 1 ;  /* 0x3f80000002027421 */ /* 0x000fe40000000000 */
[----:B------:R-:W-:Y:S01]  /*8960*/  @!P1 IADD3 R65, PT, PT, R65, 0x160, RZ ;  /* 0x0000016041419810 */ /* 0x000fe20007ffe0ff */
[----:B------:R-:W-:Y:S01]  /*8970*/  @!P1 NOP ;  /* 0x0000000000009918 */ /* 0x000fe20000000000 */
[----:B------:R-:W-:Y:S02]  /*8980*/  FMUL R2, R2, R19 ;  /* 0x0000001302027220 */ /* 0x000fe40000400000 */
[----:B------:R-:W-:Y:S03]  /*8990*/  @!P1 LOP3.LUT R65, R65, 0xfefffff8, RZ, 0xc0, !PT ;  /* 0xfefffff841419812 */ /* 0x000fe600078ec0ff */
[----:B------:R-:W-:Y:S01]  /*89a0*/  F2FP.BF16.F32.PACK_AB R7, R2, R7 ;  /* 0x000000070207723e */ /* 0x000fe200000010ff */
[----:B------:R1:W-:Y:S01]  /*89b0*/  @!P1 SYNCS.ARRIVE.TRANS64.RED.A1T0 RZ, [R65+URZ], RZ ;  /* 0x000000ff41ff99a7 */ /* 0x0003e200081004ff */
[----:B------:R1:W-:Y:S01]  /*89c0*/  STS.128 [R48+0x200], R20 ;  /* 0x0002001430007388 */ /* 0x0003e20000000c00 */
[----:B------:R-:W-:Y:S04]  /*89d0*/  @!P1 IADD3 R2, PT, PT, R38, 0x1, RZ ;  /* 0x0000000126029810 */ /* 0x000fe80007ffe0ff */
[C---:B------:R-:W-:Y:S03]  /*89e0*/  @!P1 ISETP.NE.AND P0, PT, R2.reuse, 0x4, PT ;  /* 0x000000040200980c */ /* 0x040fe60003f05270 */
[----:B------:R1:W-:Y:S01]  /*89f0*/  STS.128 [R41], R4 ;  /* 0x0000000429007388 */ /* 0x0003e20000000c00 */
[----:B------:R-:W-:Y:S02]  /*8a00*/  @!P1 SEL R0, RZ, 0x1, P0 ;  /* 0x00000001ff009807 */ /* 0x000fe40000000000 */
[----:B------:R-:W-:Y:S02]  /*8a10*/  @!P1 SEL R38, R2, RZ, P0 ;  /* 0x000000ff02269207 */ /* 0x000fe40000000000 */
[----:B------:R-:W-:Y:S01]  /*8a20*/  @!P1 LOP3.LUT R82, R82, R0, RZ, 0x3c, !PT ;  /* 0x0000000052529212 */ /* 0x000fe200078e3cff */
[----:B------:R-:W-:Y:S01]  /*8a30*/  @!PT LDS RZ, [RZ] ;  /* 0x00000000fffff984 */ /* 0x000fe20000000800 */
[----:B------:R-:W-:Y:S01]  /*8a40*/  @!PT LDS RZ, [RZ] ;  /* 0x00000000fffff984 */ /* 0x000fe20000000800 */
[----:B------:R-:W-:Y:S01]  /*8a50*/  @!PT LDS RZ, [RZ] ;  /* 0x00000000fffff984 */ /* 0x000fe20000000800 */
[----:B------:R-:W-:Y:S01]  /*8a60*/  @!PT LDS RZ, [RZ] ;  /* 0x00000000fffff984 */ /* 0x000fe20000000800 */
[----:B------:R2:W-:Y:S06]  /*8a70*/  MEMBAR.ALL.CTA ;  /* 0x0000000000007992 */ /* 0x0005ec0000008000 */
[----:B--2---:R-:W2:Y:S02]  /*8a80*/  FENCE.VIEW.ASYNC.S ;  /* 0x00000000000073c6 */ /* 0x004ea40000000000 */
[----:B--2---:R-:W-:Y:S06]  /*8a90*/  BAR.SYNC.DEFER_BLOCKING 0x1, 0x80 ;  /* 0x0042000000007b1d */ /* 0x004fec0000010000 */
[----:B------:R-:W-:Y:S05]  /*8aa0*/  @P2 BRA `(.L_x_131) ;  /* 0x0000000000682947 */ /* 0x000fea0003800000 */
[----:B------:R-:W-:Y:S01]  /*8ab0*/  UIADD3 UR8, UP0, UPT, UR46, 0x680, URZ ;  /* 0x000006802e087890 */ /* 0x000fe2000ff1e0ff */
[----:B------:R-:W-:Y:S01]  /*8ac0*/  R2UR UR6, R69 ;  /* 0x00000000450672ca */ /* 0x000fe200000e0000 */
[----:B------:R-:W-:Y:S01]  /*8ad0*/  ULEA UR10, UR43, UR41, 0xc ;  /* 0x000000292b0a7291 */ /* 0x000fe2000f8e60ff */
[----:B------:R-:W-:Y:S01]  /*8ae0*/  PLOP3.LUT P0, PT, PT, PT, PT, 0x80, 0x8 ;  /* 0x000000000008781c */ /* 0x000fe20003f0f070 */
[----:B------:R-:W-:Y:S01]  /*8af0*/  UIADD3.X UR9, UPT, UPT, URZ, UR47, URZ, UP0, !UPT ;  /* 0x0000002fff097290 */ /* 0x000fe200087fe4ff */
[----:B------:R-:W-:Y:S01]  /*8b00*/  IMAD.IADD R0, R67, 0x1, R35 ;  /* 0x0000000143007824 */ /* 0x000fe200078e0223 */
[----:B------:R-:W-:Y:S11]  /*8b10*/  UIADD3 UR4, UPT, UPT, UR10, 0x200, URZ ;  /* 0x000002000a047890 */ /* 0x000ff6000fffe0ff */
[----:B------:R-:W-:Y:S01]  /*8b20*/  @!UPT UIADD3 URZ, UPT, UPT, URZ, URZ, URZ ;  /* 0x000000fffffff290 */ /* 0x000fe2000fffe0ff */
.L_x_132:
[----:B------:R-:W-:Y:S02]  /*8b30*/  PLOP3.LUT P1, PT, P1, P0, PT, 0xf2, 0x2f ;  /* 0x00000000002f781c */ /* 0x000fe40000f21e72 */
[----:B------:R-:W-:Y:S01]  /*8b40*/  @P0 R2UR P1, UR5, R0 ;  /* 0x00000000000502ca */ /* 0x000fe20000020000 */
[----:B------:R-:W-:Y:S07]  /*8b50*/  UMOV UR7, UR36 ;  /* 0x0000002400077c82 */ /* 0x000fee0008000000 */
[----:B------:R-:W-:Y:S05]  /*8b60*/  @P0 PLOP3.LUT P0, PT, P1, PT, PT, 0x80, 0x8 ;  /* 0x000000000008081c */ /* 0x000fea0000f0f070 */
[----:B------:R2:W-:Y:S08]  /*8b70*/  UTMASTG.3D [UR4], [UR8] ;  /* 0x00000004080073b5 */ /* 0x0005f00008010000 */
[----:B--2---:R-:W-:Y:S05]  /*8b80*/  @P0 BRA.U.ANY `(.L_x_132) ;  /* 0xfffffffd00e80947 */ /* 0x004fea000393ffff */
[----:B------:R-:W-:Y:S01]  /*8b90*/  R2UR UR6, R69 ;  /* 0x00000000450672ca */ /* 0x000fe200000e0000 */
[----:B------:R-:W-:Y:S01]  /*8ba0*/  UIADD3 UR4, UPT, UPT, UR10, 0xa00, URZ ;  /* 0x00000a000a047890 */ /* 0x000fe2000fffe0ff */
[----:B------:R-:W-:Y:S01]  /*8bb0*/  PLOP3.LUT P0, PT, PT, PT, PT, 0x80, 0x8 ;  /* 0x000000000008781c */ /* 0x000fe20003f0f070 */
[----:B------:R-:W-:Y:S11]  /*8bc0*/  VIADD R0, R0, 0x40 ;  /* 0x0000004000007836 */ /* 0x000ff60000000000 */
[----:B------:R-:W-:Y:S01]  /*8bd0*/  @!UPT UIADD3 URZ, UPT, UPT, URZ, URZ, URZ ;  /* 0x000000fffffff290 */ /* 0x000fe2000fffe0ff */
.L_x_133:
[----:B------:R-:W-:Y:S02]  /*8be0*/  PLOP3.LUT P1, PT, P1, P0, PT, 0xf2, 0x2f ;  /* 0x00000000002f781c */ /* 0x000fe40000f21e72 */
[----:B------:R-:W-:Y:S01]  /*8bf0*/  @P0 R2UR P1, UR5, R0 ;  /* 0x00000000000502ca */ /* 0x000fe20000020000 */
[----:B------:R-:W-:Y:S07]  /*8c00*/  UMOV UR7, UR36 ;  /* 0x0000002400077c82 */ /* 0x000fee0008000000 */
[----:B------:R-:W-:Y:S05]  /*8c10*/  @P0 PLOP3.LUT P0, PT, P1, PT, PT, 0x80, 0x8 ;  /* 0x000000000008081c */ /* 0x000fea0000f0f070 */
[----:B------:R2:W-:Y:S08]  /*8c20*/  UTMASTG.3D [UR4], [UR8] ;  /* 0x00000004080073b5 */ /* 0x0005f00008010000 */
[----:B--2---:R-:W-:Y:S05]  /*8c30*/  @P0 BRA.U.ANY `(.L_x_133) ;  /* 0xfffffffd00e80947 */ /* 0x004fea000393ffff */
[----:B------:R0:W-:Y:S02]  /*8c40*/  UTMACMDFLUSH ;  /* 0x00000000000079b7 */ /* 0x0001e40000000000 */
.L_x_131:
[----:B------:R-:W-:Y:S05]  /*8c50*/  BSYNC.RECONVERGENT B0 ;  /* 0x0000000000007941 */ /* 0x000fea0003800200 */
.L_x_130:
[----:B------:R-:W-:Y:S01]  /*8c60*/  UIADD3 UR43, UPT, UPT, UR43, 0x1, URZ ;  /* 0x000000012b2b7890 */ /* 0x000fe2000fffe0ff */
[----:B------:R-:W-:Y:S03]  /*8c70*/  BSSY.RECONVERGENT B0, `(.L_x_134) ;  /* 0x0000007000007945 */ /* 0x000fe60003800200 */
[----:B------:R-:W-:Y:S04]  /*8c80*/  UISETP.NE.AND UP0, UPT, UR43, 0x4, UPT ;  /* 0x000000042b00788c */ /* 0x000fe8000bf05270 */
[----:B------:R-:W-:Y:S02]  /*8c90*/  USEL UR4, URZ, 0x1, UP0 ;  /* 0x00000001ff047887 */ /* 0x000fe40008000000 */
[----:B------:R-:W-:Y:S02]  /*8ca0*/  USEL UR43, UR43, URZ, UP0 ;  /* 0x000000ff2b2b7287 */ /* 0x000fe40008000000 */
[----:B------:R-:W-:Y:S01]  /*8cb0*/  ULOP3.LUT UR44, UR44, UR4, URZ, 0x3c, !UPT ;  /* 0x000000042c2c7292 */ /* 0x000fe2000f8e3cff */
[----:B------:R-:W-:Y:S11]  /*8cc0*/  @P2 BRA `(.L_x_135) ;  /* 0x0000000000042947 */ /* 0x000ff60003800000 */
[----:B------:R-:W-:Y:S04]  /*8cd0*/  DEPBAR.LE SB0, 0x1 ;  /* 0x000080400000791a */ /* 0x000fe80000000000 */
.L_x_135:
[----:B------:R-:W-:Y:S05]  /*8ce0*/  BSYNC.RECONVERGENT B0 ;  /* 0x0000000000007941 */ /* 0x000fea0003800200 */
.L_x_134:
[----:B------:R-:W-:Y:S01]  /*8cf0*/  BAR.SYNC.DEFER_BLOCKING 0x1, 0x80 ;  /* 0x0042000000007b1d */ /* 0x000fe20000010000 */
[----:B------:R-:W-:Y:S01]  /*8d00*/  ISETP.NE.AND P3, PT, R89, RZ, PT ;  /* 0x000000ff5900720c */ /* 0x000fe20003f65270 */
[----:B------:R-:W-:Y:S05]  /*8d10*/  VIADD R74, R74, 0x1 ;  /* 0x000000014a4a7836 */ /* 0x000fea0000000000 */
[----:B------:R-:W-:Y:S01]  /*8d20*/  ISETP.GE.U32.AND P0, PT, R74, 0x2, PT ;  /* 0x000000024a00780c */ /* 0x000fe20003f06070 */
[----:B------:R-:W-:Y:S11]  /*8d30*/  BSSY.RECONVERGENT B0, `(.L_x_136) ;  /* 0x000000b000007945 */ /* 0x000ff60003800200 */
[----:B------:R-:W-:Y:S01]  /*8d40*/  @!UPT UIADD3 URZ, UPT, UPT, URZ, URZ, URZ ;  /* 0x000000fffffff290 */ /* 0x000fe2000fffe0ff */
[----:B------:R-:W-:Y:S05]  /*8d50*/  @!P0 BRA `(.L_x_137) ;  /* 0x0000000000208947 */ /* 0x000fea0003800000 */
[C---:B------:R-:W-:Y:S01]  /*8d60*/  @!P3 LEA R2, R80.reuse, UR41, 0x3 ;  /* 0x000000295002bc11 */ /* 0x040fe2000f8e18ff */
[----:B------:R-:W-:Y:S02]  /*8d70*/  IMAD.U32 R0, RZ, RZ, UR37 ;  /* 0x00000025ff007e24 */ /* 0x000fe4000f8e00ff */
[----:B------:R-:W-:Y:S02]  /*8d80*/  VIADD R80, R80, 0x1 ;  /* 0x0000000150507836 */ /* 0x000fe40000000000 */
[----:B------:R-:W-:Y:S03]  /*8d90*/  @!P3 VIADD R2, R2, 0xf0 ;  /* 0x000000f00202b836 */ /* 0x000fe60000000000 */
[----:B------:R-:W-:Y:S02]  /*8da0*/  ISETP.NE.AND P0, PT, R80, 0x4, PT ;  /* 0x000000045000780c */ /* 0x000fe40003f05270 */
[----:B------:R-:W-:Y:S02]  /*8db0*/  @!P3 PRMT R0, R0, 0x654, R2 ;  /* 0x000006540000b816 */ /* 0x000fe40000000002 */
[----:B------:R-:W-:Y:S02]  /*8dc0*/  SEL R80, R80, RZ, P0 ;  /* 0x000000ff50507207 */ /* 0x000fe40000000000 */
[----:B------:R2:W-:Y:S07]  /*8dd0*/  @!P3 SYNCS.ARRIVE.TRANS64.RED.A1T0 RZ, [R0+URZ], RZ ;  /* 0x000000ff00ffb9a7 */ /* 0x0005ee00081004ff */
.L_x_137:
[----:B------:R-:W-:Y:S05]  /*8de0*/  BSYNC.RECONVERGENT B0 ;  /* 0x0000000000007941 */ /* 0x000fea0003800200 */
.L_x_136:
[C---:B------:R-:W-:Y:S01]  /*8df0*/  ISETP.EQ.OR P2, PT, R37.reuse, 0x3, P3 ;  /* 0x000000032500780c */ /* 0x040fe20001f42670 */
[----:B------:R-:W-:Y:S01]  /*8e00*/  VIADD R37, R37, 0x1 ;  /* 0x0000000125257836 */ /* 0x000fe20000000000 */
[----:B------:R-:W-:Y:S04]  /*8e10*/  SEL R75, R75, 0x1, P3 ;  /* 0x000000014b4b7807 */ /* 0x000fe80001800000 */
[----:B------:R-:W-:Y:S07]  /*8e20*/  ISETP.NE.AND P0, PT, R37, 0x4, PT ;  /* 0x000000042500780c */ /* 0x000fee0003f05270 */
[----:B------:R-:W-:Y:S02]  /*8e30*/  @!P2 LEA R2, R73, UR41, 0x3 ;  /* 0x000000294902ac11 */ /* 0x000fe4000f8e18ff */
[----:B--2---:R-:W-:Y:S04]  /*8e40*/  @!P2 SHF.L.U32 R0, R76, 0x1f, RZ ;  /* 0x0000001f4c00a819 */ /* 0x004fe800000006ff */
[----:B------:R-:W2:Y:S02]  /*8e50*/  @!P2 SYNCS.PHASECHK.TRANS64.TRYWAIT P1, [R2+URZ+0xd0], R0 ;  /* 0x0000d0000200a5a7 */ /* 0x000ea400080211ff */
[----:B--2---:R-:W-:Y:S01]  /*8e60*/  @!P2 SEL R75, RZ, 0x1, !P1 ;  /* 0x00000001ff4ba807 */ /* 0x004fe20004800000 */
[----:B------:R-:W-:Y:S06]  /*8e70*/  @P0 BRA `(.L_x_138) ;  /* 0xffffffd8005c0947 */ /* 0x000fec000383ffff */
[----:B------:R-:W-:Y:S01]  /*8e80*/  ISETP.NE.AND P3, PT, R88, RZ, PT ;  /* 0x000000ff5800720c */ /* 0x000fe20003f65270 */
[----:B------:R-:W-:Y:S01]  /*8e90*/  UIADD3 UR42, UPT, UPT, UR42, 0x4, URZ ;  /* 0x000000042a2a7890 */ /* 0x000fe2000fffe0ff */
[----:B------:R-:W-:Y:S01]  /*8ea0*/  ISETP.NE.AND P0, PT, R70, 0x2, PT ;  /* 0x000000024600780c */ /* 0x000fe20003f05270 */
[----:B-1----:R-:W-:Y:S02]  /*8eb0*/  IMAD.IADD R22, R77, 0x1, R54 ;  /* 0x000000014d167824 */ /* 0x002fe400078e0236 */
[----:B------:R-:W-:Y:S01]  /*8ec0*/  IMAD.IADD R23, R78, 0x1, R55 ;  /* 0x000000014e177824 */ /* 0x000fe200078e0237 */
[----:B------:R-:W-:Y:S02]  /*8ed0*/  SEL R0, RZ, 0x1, P0 ;  /* 0x00000001ff007807 */ /* 0x000fe40000000000 */
[----:B------:R-:W-:Y:S02]  /*8ee0*/  SEL R70, R70, RZ, P0 ;  /* 0x000000ff46467207 */ /* 0x000fe40000000000 */
[----:B------:R-:W-:-:S03]  /*8ef0*/  LOP3.LUT R81, R81, R0, RZ, 0x3c, !PT ;  /* 0x0000000051517212 */ /* 0x000fc600078e3cff */
[----:B------:R-:W-:Y:S01]  /*8f00*/  @P3 R2UR UR36, R79 ;  /* 0x000000004f2432ca */ /* 0x000fe200000e0000 */
[----:B------:R-:W-:-:S14]  /*8f10*/  @P3 BRA `(.L_x_139) ;  /* 0xffffffc800fc3947 */ /* 0x000fdc000383ffff */
[----:B------:R-:W-:-:S09]  /*8f20*/  UISETP.NE.AND UP0, UPT, UR45, URZ, UPT ;  /* 0x000000ff2d00728c */ /* 0x000fd2000bf05270 */
[----:B------:R-:W-:Y:S05]  /*8f30*/  BRA.U !UP0, `(.L_x_140) ;  /* 0x0000000108487547 */ /* 0x000fea000b800000 */
[----:B------:R-:W1:Y:S02]  /*8f40*/  LDCU.64 UR4, c[0x0][0x890] ;  /* 0x00011200ff0477ac */ /* 0x000e640008000a00 */
[----:B-1----:R-:W-:-:S04]  /*8f50*/  UISETP.NE.U32.AND UP0, UPT, UR4, URZ, UPT ;  /* 0x000000ff0400728c */ /* 0x002fc8000bf05070 */
[----:B------:R-:W-:-:S09]  /*8f60*/  UISETP.NE.AND.EX UP0, UPT, UR5, URZ, UPT, UP0 ;  /* 0x000000ff0500728c */ /* 0x000fd2000bf05300 */
[----:B------:R-:W-:Y:S05]  /*8f70*/  BRA.U UP0, `(.L_x_141) ;  /* 0x00000001000c7547 */ /* 0x000fea000b800000 */
[----:B------:R-:W-:-:S13]  /*8f80*/  FSETP.NEU.AND P0, PT, R52, RZ, PT ;  /* 0x000000ff3400720b */ /* 0x000fda0003f0d000 */
[----:B------:R-:W-:Y:S05]  /*8f90*/  @!P0 EXIT ;  /* 0x000000000000894d */ /* 0x000fea0003800000 */
[----:B------:R-:W-:Y:S05]  /*8fa0*/  BRA `(.L_x_140) ;  /* 0x00000000002c7947 */ /* 0x000fea0003800000 */
.L_x_141:
[----:B------:R-:W-:Y:S01]  /*8fb0*/  ISETP.NE.AND P0, PT, R66, RZ, PT ;  /* 0x000000ff4200720c */ /* 0x000fe20003f05270 */
[----:B------:R-:W-:-:S12]  /*8fc0*/  BSSY.RECONVERGENT B0, `(.L_x_140) ;  /* 0x0000009000007945 */ /* 0x000fd80003800200 */
[----:B------:R-:W-:Y:S05]  /*8fd0*/  @P0 BRA `(.L_x_142) ;  /* 0x0000000000140947 */ /* 0x000fea0003800000 */
[----:B------:R-:W1:Y:S02]  /*8fe0*/  LDCU.64 UR4, c[0x0][0x888] ;  /* 0x00011100ff0477ac */ /* 0x000e640008000a00 */
[----:B-1----:R-:W-:-:S04]  /*8ff0*/  ISETP.NE.U32.AND P0, PT, RZ, UR4, PT ;  /* 0x00000004ff007c0c */ /* 0x002fc8000bf05070 */
[----:B------:R-:W-:-:S13]  /*9000*/  ISETP.NE.AND.EX P0, PT, RZ, UR5, PT, P0 ;  /* 0x00000005ff007c0c */ /* 0x000fda000bf05300 */
[----:B------:R-:W-:Y:S05]  /*9010*/  @!P0 EXIT ;  /* 0x000000000000894d */ /* 0x000fea0003800000 */
[----:B------:R-:W-:Y:S05]  /*9020*/  BRA `(.L_x_143) ;  /* 0x0000000000087947 */ /* 0x000fea0003800000 */
.L_x_142:
[----:B------:R-:W-:-:S13]  /*9030*/  FSETP.NEU.AND P0, PT, R52, RZ, PT ;  /* 0x000000ff3400720b */ /* 0x000fda0003f0d000 */
[----:B------:R-:W-:Y:S05]  /*9040*/  @!P0 EXIT ;  /* 0x000000000000894d */ /* 0x000fea0003800000 */
.L_x_143:
[----:B------:R-:W-:Y:S05]  /*9050*/  BSYNC.RECONVERGENT B0 ;  /* 0x0000000000007941 */ /* 0x000fea0003800200 */
.L_x_140:
[----:B------:R-:W-:Y:S01]  /*9060*/  LEA R2, R80, UR41, 0x3 ;  /* 0x0000002950027c11 */ /* 0x000fe2000f8e18ff */
[----:B------:R-:W-:Y:S01]  /*9070*/  IMAD.U32 R0, RZ, RZ, UR37 ;  /* 0x00000025ff007e24 */ /* 0x000fe2000f8e00ff */
[----:B------:R-:W-:-:S04]  /*9080*/  DEPBAR.LE SB0, 0x0 ;  /* 0x000080000000791a */ /* 0x000fc80000000000 */
[----:B------:R-:W-:-:S05]  /*9090*/  VIADD R2, R2, 0xf0 ;  /* 0x000000f002027836 */ /* 0x000fca0000000000 */
[----:B------:R-:W-:-:S04]  /*90a0*/  PRMT R0, R0, 0x654, R2 ;  /* 0x0000065400007816 */ /* 0x000fc80000000002 */
[----:B------:R-:W-:Y:S01]  /*90b0*/  SYNCS.ARRIVE.TRANS64.RED.A1T0 RZ, [R0+URZ], RZ ;  /* 0x000000ff00ff79a7 */ /* 0x000fe200081004ff */
[----:B------:R-:W-:Y:S05]  /*90c0*/  EXIT ;  /* 0x000000000000794d */ /* 0x000fea0003800000 */
.L_x_25:
[----:B--2---:R2:W4:Y:S02]  /*90d0*/  SYNCS.PHASECHK.TRANS64.TRYWAIT P0, [R2+URZ+0x190], R3 ;  /* 0x00019003020075a7 */ /* 0x00452400080011ff */
[----:B----4-:R-:W-:Y:S05]  /*90e0*/  @!P0 NANOSLEEP.SYNCS 0x989680 ;  /* 0x009896800000895d */ /* 0x010fea0003900000 */
[----:B------:R-:W4:Y:S02]  /*90f0*/  @!P0 SYNCS.PHASECHK.TRANS64 P0, [R2+URZ+0x190], R3 ;  /* 0x00019003020085a7 */ /* 0x000f2400080010ff */
[----:B----4-:R-:W-:Y:S05]  /*9100*/  @!P0 BRA `(.L_x_25) ;  /* 0xfffffffc00f08947 */ /* 0x010fea000383ffff */
[----:B------:R-:W-:Y:S05]  /*9110*/  BRA `(.L_x_144) ;  /* 0xffffff8400f87947 */ /* 0x000fea000383ffff */
.L_x_28:
[----:B------:R-:W-:-:S07]  /*9120*/  MOV R2, UR33 ;  /* 0x0000002100027c02 */ /* 0x000fce0008000f00 */
.L_x_145:
[----:B-1----:R1:W2:Y:S02]  /*9130*/  SYNCS.PHASECHK.TRANS64.TRYWAIT P0, [R2+URZ+0x68], R4 ;  /* 0x00006804020075a7 */ /* 0x0022a400080011ff */
[----:B--2---:R-:W-:Y:S05]  /*9140*/  @!P0 NANOSLEEP.SYNCS 0x989680 ;  /* 0x009896800000895d */ /* 0x004fea0003900000 */
[----:B------:R-:W2:Y:S02]  /*9150*/  @!P0 SYNCS.PHASECHK.TRANS64 P0, [R2+URZ+0x68], R4 ;  /* 0x00006804020085a7 */ /* 0x000ea400080010ff */
[----:B--2---:R-:W-:Y:S05]  /*9160*/  @!P0 BRA `(.L_x_145) ;  /* 0xfffffffc00f08947 */ /* 0x004fea000383ffff */
[----:B------:R-:W-:Y:S05]  /*9170*/  BRA `(.L_x_27) ;  /* 0xffffff88005c7947 */ /* 0x000fea000383ffff */
.L_x_35:
[----:B-1----:R-:W-:-:S07]  /*9180*/  MOV R2, UR17 ;  /* 0x0000001100027c02 */ /* 0x002fce0008000f00 */
.L_x_146:
[----:B-1----:R1:W2:Y:S02]  /*9190*/  SYNCS.PHASECHK.TRANS64.TRYWAIT P0, [R2+URZ+0x68], R4 ;  /* 0x00006804020075a7 */ /* 0x0022a400080011ff */
[----:B--2---:R-:W-:Y:S05]  /*91a0*/  @!P0 NANOSLEEP.SYNCS 0x989680 ;  /* 0x009896800000895d */ /* 0x004fea0003900000 */
[----:B------:R-:W2:Y:S02]  /*91b0*/  @!P0 SYNCS.PHASECHK.TRANS64 P0, [R2+URZ+0x68], R4 ;  /* 0x00006804020085a7 */ /* 0x000ea400080010ff */
[----:B--2---:R-:W-:Y:S05]  /*91c0*/  @!P0 BRA `(.L_x_146) ;  /* 0xfffffffc00f08947 */ /* 0x004fea000383ffff */
[----:B------:R-:W-:Y:S05]  /*91d0*/  BRA `(.L_x_34) ;  /* 0xffffff8c00187947 */ /* 0x000fea000383ffff */
.L_x_40:
[----:B-1----:R1:W2:Y:S02]  /*91e0*/  SYNCS.PHASECHK.TRANS64.TRYWAIT P0, [R2+URZ+0x120], R3 ;  /* 0x00012003020075a7 */ /* 0x0022a400080011ff */
[----:B--2---:R-:W-:Y:S05]  /*91f0*/  @!P0 NANOSLEEP.SYNCS 0x989680 ;  /* 0x009896800000895d */ /* 0x004fea0003900000 */
[----:B------:R-:W2:Y:S02]  /*9200*/  @!P0 SYNCS.PHASECHK.TRANS64 P0, [R2+URZ+0x120], R3 ;  /* 0x00012003020085a7 */ /* 0x000ea400080010ff */
[----:B--2---:R-:W-:Y:S05]  /*9210*/  @!P0 BRA `(.L_x_40) ;  /* 0xfffffffc00f08947 */ /* 0x004fea000383ffff */
[----:B------:R-:W-:Y:S05]  /*9220*/  BRA `(.L_x_147) ;  /* 0xffffff8c00b87947 */ /* 0x000fea000383ffff */
.L_x_44:
[----:B---3--:R-:W-:-:S07]  /*9230*/  MOV R0, UR4 ;  /* 0x0000000400007c02 */ /* 0x008fce0008000f00 */
.L_x_148:
[----:B-1----:R1:W2:Y:S02]  /*9240*/  SYNCS.PHASECHK.TRANS64.TRYWAIT P0, [R0+URZ], R2 ;  /* 0x00000002000075a7 */ /* 0x0022a400080011ff */
[----:B--2---:R-:W-:Y:S05]  /*9250*/  @!P0 NANOSLEEP.SYNCS 0x989680 ;  /* 0x009896800000895d */ /* 0x004fea0003900000 */
[----:B------:R-:W2:Y:S02]  /*9260*/  @!P0 SYNCS.PHASECHK.TRANS64 P0, [R0+URZ], R2 ;  /* 0x00000002000085a7 */ /* 0x000ea400080010ff */
[----:B--2---:R-:W-:Y:S05]  /*9270*/  @!P0 BRA `(.L_x_148) ;  /* 0xfffffffc00f08947 */ /* 0x004fea000383ffff */
[----:B------:R-:W-:Y:S05]  /*9280*/  BRA `(.L_x_149) ;  /* 0xffffff9400287947 */ /* 0x000fea000383ffff */
.L_x_45:
[----:B---3--:R-:W-:-:S07]  /*9290*/  MOV R0, UR4 ;  /* 0x0000000400007c02 */ /* 0x008fce0008000f00 */
.L_x_150:
[----:B-1----:R1:W2:Y:S02]  /*92a0*/  SYNCS.PHASECHK.TRANS64.TRYWAIT P0, [R0+URZ], R3 ;  /* 0x00000003000075a7 */ /* 0x0022a400080011ff */
[----:B--2---:R-:W-:Y:S05]  /*92b0*/  @!P0 NANOSLEEP.SYNCS 0x989680 ;  /* 0x009896800000895d */ /* 0x004fea0003900000 */
[----:B------:R-:W2:Y:S02]  /*92c0*/  @!P0 SYNCS.PHASECHK.TRANS64 P0, [R0+URZ], R3 ;  /* 0x00000003000085a7 */ /* 0x000ea400080010ff */
[----:B--2---:R-:W-:Y:S05]  /*92d0*/  @!P0 BRA `(.L_x_150) ;  /* 0xfffffffc00f08947 */ /* 0x004fea000383ffff */
[----:B------:R-:W-:Y:S05]  /*92e0*/  BRA `(.L_x_151) ;  /* 0xffffff9400347947 */ /* 0x000fea000383ffff */
.L_x_46:
[----:B---3--:R-:W-:-:S07]  /*92f0*/  MOV R0, UR4 ;  /* 0x0000000400007c02 */ /* 0x008fce0008000f00 */
.L_x_152:
[----:B-1----:R1:W2:Y:S02]  /*9300*/  SYNCS.PHASECHK.TRANS64.TRYWAIT P0, [R0+URZ], R3 ;  /* 0x00000003000075a7 */ /* 0x0022a400080011ff */
[----:B--2---:R-:W-:Y:S05]  /*9310*/  @!P0 NANOSLEEP.SYNCS 0x989680 ;  /* 0x009896800000895d */ /* 0x004fea0003900000 */
[----:B------:R-:W2:Y:S02]  /*9320*/  @!P0 SYNCS.PHASECHK.TRANS64 P0, [R0+URZ], R3 ;  /* 0x00000003000085a7 */ /* 0x000ea400080010ff */
[----:B--2---:R-:W-:Y:S05]  /*9330*/  @!P0 BRA `(.L_x_152) ;  /* 0xfffffffc00f08947 */ /* 0x004fea000383ffff */
[----:B------:R-:W-:Y:S05]  /*9340*/  BRA `(.L_x_153) ;  /* 0xffffff9400407947 */ /* 0x000fea000383ffff */
.L_x_47:
[----:B---3--:R-:W-:-:S07]  /*9350*/  MOV R0, UR4 ;  /* 0x0000000400007c02 */ /* 0x008fce0008000f00 */
.L_x_154:
[----:B-1----:R1:W2:Y:S02]  /*9360*/  SYNCS.PHASECHK.TRANS64.TRYWAIT P0, [R0+URZ], R3 ;  /* 0x00000003000075a7 */ /* 0x0022a400080011ff */
[----:B--2---:R-:W-:Y:S05]  /*9370*/  @!P0 NANOSLEEP.SYNCS 0x989680 ;  /* 0x009896800000895d */ /* 0x004fea0003900000 */
[----:B------:R-:W2:Y:S02]  /*9380*/  @!P0 SYNCS.PHASECHK.TRANS64 P0, [R0+URZ], R3 ;  /* 0x00000003000085a7 */ /* 0x000ea400080010ff */
[----:B--2---:R-:W-:Y:S05]  /*9390*/  @!P0 BRA `(.L_x_154) ;  /* 0xfffffffc00f08947 */ /* 0x004fea000383ffff */
[----:B------:R-:W-:Y:S05]  /*93a0*/  BRA `(.L_x_155) ;  /* 0xffffff94004c7947 */ /* 0x000fea000383ffff */
.L_x_48:
[----:B---3--:R-:W-:-:S07]  /*93b0*/  MOV R0, UR4 ;  /* 0x0000000400007c02 */ /* 0x008fce0008000f00 */
.L_x_156:
[----:B-1----:R1:W2:Y:S02]  /*93c0*/  SYNCS.PHASECHK.TRANS64.TRYWAIT P0, [R0+URZ], R3 ;  /* 0x00000003000075a7 */ /* 0x0022a400080011ff */
[----:B--2---:R-:W-:Y:S05]  /*93d0*/  @!P0 NANOSLEEP.SYNCS 0x989680 ;  /* 0x009896800000895d */ /* 0x004fea0003900000 */
[----:B------:R-:W2:Y:S02]  /*93e0*/  @!P0 SYNCS.PHASECHK.TRANS64 P0, [R0+URZ], R3 ;  /* 0x00000003000085a7 */ /* 0x000ea400080010ff */
[----:B--2---:R-:W-:Y:S05]  /*93f0*/  @!P0 BRA `(.L_x_156) ;  /* 0xfffffffc00f08947 */ /* 0x004fea000383ffff */
[----:B------:R-:W-:Y:S05]  /*9400*/  BRA `(.L_x_157) ;  /* 0xffffff9400587947 */ /* 0x000fea000383ffff */
.L_x_49:
[----:B---3--:R-:W-:-:S07]  /*9410*/  MOV R0, UR4 ;  /* 0x0000000400007c02 */ /* 0x008fce0008000f00 */
.L_x_158:
[----:B-1----:R1:W2:Y:S02]  /*9420*/  SYNCS.PHASECHK.TRANS64.TRYWAIT P0, [R0+URZ], R3 ;  /* 0x00000003000075a7 */ /* 0x0022a400080011ff */
[----:B--2---:R-:W-:Y:S05]  /*9430*/  @!P0 NANOSLEEP.SYNCS 0x989680 ;  /* 0x009896800000895d */ /* 0x004fea0003900000 */
[----:B------:R-:W2:Y:S02]  /*9440*/  @!P0 SYNCS.PHASECHK.TRANS64 P0, [R0+URZ], R3 ;  /* 0x00000003000085a7 */ /* 0x000ea400080010ff */
[----:B--2---:R-:W-:Y:S05]  /*9450*/  @!P0 BRA `(.L_x_158) ;  /* 0xfffffffc00f08947 */ /* 0x004fea000383ffff */
[----:B------:R-:W-:Y:S05]  /*9460*/  BRA `(.L_x_159) ;  /* 0xffffff9400647947 */ /* 0x000fea000383ffff */
.L_x_50:
[----:B---3--:R-:W-:-:S07]  /*9470*/  MOV R0, UR4 ;  /* 0x0000000400007c02 */ /* 0x008fce0008000f00 */
.L_x_160:
[----:B-1----:R1:W2:Y:S02]  /*9480*/  SYNCS.PHASECHK.TRANS64.TRYWAIT P0, [R0+URZ], R3 ;  /* 0x00000003000075a7 */ /* 0x0022a400080011ff */
[----:B--2---:R-:W-:Y:S05]  /*9490*/  @!P0 NANOSLEEP.SYNCS 0x989680 ;  /* 0x009896800000895d */ /* 0x004fea0003900000 */
[----:B------:R-:W2:Y:S02]  /*94a0*/  @!P0 SYNCS.PHASECHK.TRANS64 P0, [R0+URZ], R3 ;  /* 0x00000003000085a7 */ /* 0x000ea400080010ff */
[----:B--2---:R-:W-:Y:S05]  /*94b0*/  @!P0 BRA `(.L_x_160) ;  /* 0xfffffffc00f08947 */ /* 0x004fea000383ffff */
[----:B------:R-:W-:Y:S05]  /*94c0*/  BRA `(.L_x_161) ;  /* 0xffffff9400707947 */ /* 0x000fea000383ffff */
.L_x_51:
[----:B---3--:R-:W-:-:S07]  /*94d0*/  MOV R0, UR4 ;  /* 0x0000000400007c02 */ /* 0x008fce0008000f00 */
.L_x_162:
[----:B-1----:R1:W2:Y:S02]  /*94e0*/  SYNCS.PHASECHK.TRANS64.TRYWAIT P0, [R0+URZ], R3 ;  /* 0x00000003000075a7 */ /* 0x0022a400080011ff */
[----:B--2---:R-:W-:Y:S05]  /*94f0*/  @!P0 NANOSLEEP.SYNCS 0x989680 ;  /* 0x009896800000895d */ /* 0x004fea0003900000 */
[----:B------:R-:W2:Y:S02]  /*9500*/  @!P0 SYNCS.PHASECHK.TRANS64 P0, [R0+URZ], R3 ;  /* 0x00000003000085a7 */ /* 0x000ea400080010ff */
[----:B--2---:R-:W-:Y:S05]  /*9510*/  @!P0 BRA `(.L_x_162) ;  /* 0xfffffffc00f08947 */ /* 0x004fea000383ffff */
[----:B------:R-:W-:Y:S05]  /*9520*/  BRA `(.L_x_163) ;  /* 0xffffff94007c7947 */ /* 0x000fea000383ffff */
.L_x_52:
[----:B---3--:R-:W-:-:S07]  /*9530*/  MOV R0, UR4 ;  /* 0x0000000400007c02 */ /* 0x008fce0008000f00 */
.L_x_164:
[----:B-1----:R1:W2:Y:S02]  /*9540*/  SYNCS.PHASECHK.TRANS64.TRYWAIT P0, [R0+URZ], R3 ;  /* 0x00000003000075a7 */ /* 0x0022a400080011ff */
[----:B--2---:R-:W-:Y:S05]  /*9550*/  @!P0 NANOSLEEP.SYNCS 0x989680 ;  /* 0x009896800000895d */ /* 0x004fea0003900000 */
[----:B------:R-:W2:Y:S02]  /*9560*/  @!P0 SYNCS.PHASECHK.TRANS64 P0, [R0+URZ], R3 ;  /* 0x00000003000085a7 */ /* 0x000ea400080010ff */
[----:B--2---:R-:W-:Y:S05]  /*9570*/  @!P0 BRA `(.L_x_164) ;  /* 0xfffffffc00f08947 */ /* 0x004fea000383ffff */
[----:B------:R-:W-:Y:S05]  /*9580*/  BRA `(.L_x_165) ;  /* 0xffffff9400887947 */ /* 0x000fea000383ffff */
.L_x_53:
[----:B---3--:R-:W-:-:S07]  /*9590*/  MOV R0, UR4 ;  /* 0x0000000400007c02 */ /* 0x008fce0008000f00 */
.L_x_166:
[----:B-1----:R1:W2:Y:S02]  /*95a0*/  SYNCS.PHASECHK.TRANS64.TRYWAIT P0, [R0+URZ], R3 ;  /* 0x00000003000075a7 */ /* 0x0022a400080011ff */
[----:B--2---:R-:W-:Y:S05]  /*95b0*/  @!P0 NANOSLEEP.SYNCS 0x989680 ;  /* 0x009896800000895d */ /* 0x004fea0003900000 */
[----:B------:R-:W2:Y:S02]  /*95c0*/  @!P0 SYNCS.PHASECHK.TRANS64 P0, [R0+URZ], R3 ;  /* 0x00000003000085a7 */ /* 0x000ea400080010ff */
[----:B--2---:R-:W-:Y:S05]  /*95d0*/  @!P0 BRA `(.L_x_166) ;  /* 0xfffffffc00f08947 */ /* 0x004fea000383ffff */
[----:B------:R-:W-:Y:S05]  /*95e0*/  BRA `(.L_x_167) ;  /* 0xffffff9400947947 */ /* 0x000fea000383ffff */
.L_x_54:
[----:B---3--:R-:W-:-:S07]  /*95f0*/  MOV R0, UR4 ;  /* 0x0000000400007c02 */ /* 0x008fce0008000f00 */
.L_x_168:
[----:B-1----:R1:W2:Y:S02]  /*9600*/  SYNCS.PHASECHK.TRANS64.TRYWAIT P0, [R0+URZ], R3 ;  /* 0x00000003000075a7 */ /* 0x0022a400080011ff */
[----:B--2---:R-:W-:Y:S05]  /*9610*/  @!P0 NANOSLEEP.SYNCS 0x989680 ;  /* 0x009896800000895d */ /* 0x004fea0003900000 */
[----:B------:R-:W2:Y:S02]  /*9620*/  @!P0 SYNCS.PHASECHK.TRANS64 P0, [R0+URZ], R3 ;  /* 0x00000003000085a7 */ /* 0x000ea400080010ff */
[----:B--2---:R-:W-:Y:S05]  /*9630*/  @!P0 BRA `(.L_x_168) ;  /* 0xfffffffc00f08947 */ /* 0x004fea000383ffff */
[----:B------:R-:W-:Y:S05]  /*9640*/  BRA `(.L_x_169) ;  /* 0xffffff9400a07947 */ /* 0x000fea000383ffff */
.L_x_55:
[----:B---3--:R-:W-:-:S07]  /*9650*/  MOV R0, UR4 ;  /* 0x0000000400007c02 */ /* 0x008fce0008000f00 */
.L_x_170:
[----:B-1----:R1:W2:Y:S02]  /*9660*/  SYNCS.PHASECHK.TRANS64.TRYWAIT P0, [R0+URZ], R3 ;  /* 0x00000003000075a7 */ /* 0x0022a400080011ff */
[----:B--2---:R-:W-:Y:S05]  /*9670*/  @!P0 NANOSLEEP.SYNCS 0x989680 ;  /* 0x009896800000895d */ /* 0x004fea0003900000 */
[----:B------:R-:W2:Y:S02]  /*9680*/  @!P0 SYNCS.PHASECHK.TRANS64 P0, [R0+URZ], R3 ;  /* 0x00000003000085a7 */ /* 0x000ea400080010ff */
[----:B--2---:R-:W-:Y:S05]  /*9690*/  @!P0 BRA `(.L_x_170) ;  /* 0xfffffffc00f08947 */ /* 0x004fea000383ffff */
[----:B------:R-:W-:Y:S05]  /*96a0*/  BRA `(.L_x_171) ;  /* 0xffffff9400ac7947 */ /* 0x000fea000383ffff */
.L_x_58:
[----:B-1----:R1:W2:Y:S02]  /*96b0*/  SYNCS.PHASECHK.TRANS64.TRYWAIT P0, [R0+URZ+0x180], R4 ;  /* 0x00018004000075a7 */ /* 0x0022a400080011ff */
[----:B--2---:R-:W-:Y:S05]  /*96c0*/  @!P0 NANOSLEEP.SYNCS 0x989680 ;  /* 0x009896800000895d */ /* 0x004fea0003900000 */
[----:B------:R-:W2:Y:S02]  /*96d0*/  @!P0 SYNCS.PHASECHK.TRANS64 P0, [R0+URZ+0x180], R4 ;  /* 0x00018004000085a7 */ /* 0x000ea400080010ff */
[----:B--2---:R-:W-:Y:S05]  /*96e0*/  @!P0 BRA `(.L_x_58) ;  /* 0xfffffffc00f08947 */ /* 0x004fea000383ffff */
[----:B------:R-:W-:Y:S05]  /*96f0*/  BRA `(.L_x_172) ;  /* 0xffffff98000c7947 */ /* 0x000fea000383ffff */
.L_x_59:
[----:B------:R-:W-:-:S07]  /*9700*/  MOV R0, UR5 ;  /* 0x0000000500007c02 */ /* 0x000fce0008000f00 */
.L_x_173:
[----:B-1----:R1:W2:Y:S02]  /*9710*/  SYNCS.PHASECHK.TRANS64.TRYWAIT P0, [R0+URZ+0x130], R5 ;  /* 0x00013005000075a7 */ /* 0x0022a400080011ff */
[----:B--2---:R-:W-:Y:S05]  /*9720*/  @!P0 NANOSLEEP.SYNCS 0x989680 ;  /* 0x009896800000895d */ /* 0x004fea0003900000 */
[----:B------:R-:W2:Y:S02]  /*9730*/  @!P0 SYNCS.PHASECHK.TRANS64 P0, [R0+URZ+0x130], R5 ;  /* 0x00013005000085a7 */ /* 0x000ea400080010ff */
[----:B--2---:R-:W-:Y:S05]  /*9740*/  @!P0 BRA `(.L_x_173) ;  /* 0xfffffffc00f08947 */ /* 0x004fea000383ffff */
[----:B------:R-:W-:Y:S05]  /*9750*/  BRA `(.L_x_174) ;  /* 0xffffff98001c7947 */ /* 0x000fea000383ffff */
.L_x_60:
[----:B-1----:R1:W2:Y:S02]  /*9760*/  SYNCS.PHASECHK.TRANS64.TRYWAIT P1, [R0+URZ+0x120], R4 ;  /* 0x00012004000075a7 */ /* 0x0022a400080211ff */
[----:B--2---:R-:W-:Y:S05]  /*9770*/  @!P1 NANOSLEEP.SYNCS 0x989680 ;  /* 0x009896800000995d */ /* 0x004fea0003900000 */
[----:B------:R-:W2:Y:S02]  /*9780*/  @!P1 SYNCS.PHASECHK.TRANS64 P1, [R0+URZ+0x120], R4 ;  /* 0x00012004000095a7 */ /* 0x000ea400080210ff */
[----:B--2---:R-:W-:Y:S05]  /*9790*/  @!P1 BRA `(.L_x_60) ;  /* 0xfffffffc00f09947 */ /* 0x004fea000383ffff */
[----:B------:R-:W-:Y:S05]  /*97a0*/  BRA `(.L_x_175) ;  /* 0xffffff98004c7947 */ /* 0x000fea000383ffff */
.L_x_63:
[----:B------:R-:W-:-:S07]  /*97b0*/  MOV R0, UR5 ;  /* 0x0000000500007c02 */ /* 0x000fce0008000f00 */
.L_x_176:
[----:B-1----:R1:W2:Y:S02]  /*97c0*/  SYNCS.PHASECHK.TRANS64.TRYWAIT P0, [R0+URZ+0x130], R2 ;  /* 0x00013002000075a7 */ /* 0x0022a400080011ff */
[----:B--2---:R-:W-:Y:S05]  /*97d0*/  @!P0 NANOSLEEP.SYNCS 0x989680 ;  /* 0x009896800000895d */ /* 0x004fea0003900000 */
[----:B------:R-:W2:Y:S02]  /*97e0*/  @!P0 SYNCS.PHASECHK.TRANS64 P0, [R0+URZ+0x130], R2 ;  /* 0x00013002000085a7 */ /* 0x000ea400080010ff */
[----:B--2---:R-:W-:Y:S05]  /*97f0*/  @!P0 BRA `(.L_x_176) ;  /* 0xfffffffc00f08947 */ /* 0x004fea000383ffff */
[----:B------:R-:W-:Y:S05]  /*9800*/  BRA `(.L_x_62) ;  /* 0xffffff9800a07947 */ /* 0x000fea000383ffff */
.L_x_72:
[----:B-1----:R-:W-:-:S04]  /*9810*/  MOV R4, UR6 ;  /* 0x0000000600047c02 */ /* 0x002fc80008000f00 */
[----:B------:R1:W2:Y:S03]  /*9820*/  SYNCS.PHASECHK.TRANS64.TRYWAIT P0, [R4+URZ+0x8], R5 ;  /* 0x00000805040075a7 */ /* 0x0002a600080011ff */
[----:B--2---:R-:W-:Y:S05]  /*9830*/  @!P0 NANOSLEEP.SYNCS 0x989680 ;  /* 0x009896800000895d */ /* 0x004fea0003900000 */
[----:B------:R-:W2:Y:S02]  /*9840*/  @!P0 SYNCS.PHASECHK.TRANS64 P0, [R4+URZ+0x8], R5 ;  /* 0x00000805040085a7 */ /* 0x000ea400080010ff */
[----:B--2---:R-:W-:Y:S05]  /*9850*/  @!P0 BRA `(.L_x_72) ;  /* 0xfffffffc00ec8947 */ /* 0x004fea000383ffff */
[----:B------:R-:W-:Y:S05]  /*9860*/  BRA `(.L_x_71) ;  /* 0xffffff9c00547947 */ /* 0x000fea000383ffff */
.L_x_74:
[----:B------:R-:W-:Y:S01]  /*9870*/  BSSY B0, `(.L_x_177) ;  /* 0x0000006000007945 */ /* 0x000fe20003800000 */
[----:B------:R-:W-:-:S07]  /*9880*/  MOV R15, 0xffffffff ;  /* 0xffffffff000f7802 */ /* 0x000fce0000000f00 */
[----:B-1---5:R-:W-:Y:S05]  /*9890*/  WARPSYNC.COLLECTIVE R15, `(.L_x_178) ;  /* 0x000000000f0c7348 */ /* 0x022fea0003c00000 */
[----:B------:R-:W-:Y:S02]  /*98a0*/  ELECT P6, UR79, PT ;  /* 0x00000000004f782f */ /* 0x000fe400038c0000 */
[----:B------:R-:W-:Y:S01]  /*98b0*/  MOV R14, UR79 ;  /* 0x0000004f000e7c02 */ /* 0x000fe20008000f00 */
[----:B-1---5:R-:W-:Y:S10]  /*98c0*/  ENDCOLLECTIVE ;  /* 0x000000000000791b */ /* 0x022ff40003800000 */
.L_x_178:
[----:B------:R-:W-:Y:S05]  /*98d0*/  BSYNC B0 ;  /* 0x0000000000007941 */ /* 0x000fea0003800000 */
.L_x_177:
[----:B------:R-:W-:Y:S05]  /*98e0*/  BRA `(.L_x_179) ;  /* 0xffffff9c00847947 */ /* 0x000fea000383ffff */
.L_x_76:
[----:B-1----:R-:W-:-:S04]  /*98f0*/  MOV R2, UR6 ;  /* 0x0000000600027c02 */ /* 0x002fc80008000f00 */
[----:B------:R1:W2:Y:S03]  /*9900*/  SYNCS.PHASECHK.TRANS64.TRYWAIT P0, [R2+URZ+0x8], R3 ;  /* 0x00000803020075a7 */ /* 0x0002a600080011ff */
[----:B--2---:R-:W-:Y:S05]  /*9910*/  @!P0 NANOSLEEP.SYNCS 0x989680 ;  /* 0x009896800000895d */ /* 0x004fea0003900000 */
[----:B------:R-:W2:Y:S02]  /*9920*/  @!P0 SYNCS.PHASECHK.TRANS64 P0, [R2+URZ+0x8], R3 ;  /* 0x00000803020085a7 */ /* 0x000ea400080010ff */
[----:B--2---:R-:W-:Y:S05]  /*9930*/  @!P0 BRA `(.L_x_76) ;  /* 0xfffffffc00ec8947 */ /* 0x004fea000383ffff */
[----:B------:R-:W-:Y:S05]  /*9940*/  BRA `(.L_x_75) ;  /* 0xffffff9c00887947 */ /* 0x000fea000383ffff */
.L_x_77:
[----:B-1----:R1:W2:Y:S02]  /*9950*/  SYNCS.PHASECHK.TRANS64.TRYWAIT P0, [R0+URZ+0x120], R4 ;  /* 0x00012004000075a7 */ /* 0x0022a400080011ff */
[----:B--2---:R-:W-:Y:S05]  /*9960*/  @!P0 NANOSLEEP.SYNCS 0x989680 ;  /* 0x009896800000895d */ /* 0x004fea0003900000 */
[----:B------:R-:W2:Y:S02]  /*9970*/  @!P0 SYNCS.PHASECHK.TRANS64 P0, [R0+URZ+0x120], R4 ;  /* 0x00012004000085a7 */ /* 0x000ea400080010ff */
[----:B--2---:R-:W-:Y:S05]  /*9980*/  @!P0 BRA `(.L_x_77) ;  /* 0xfffffffc00f08947 */ /* 0x004fea000383ffff */
[----:B------:R-:W-:Y:S05]  /*9990*/  BRA `(.L_x_180) ;  /* 0xffffffa000747947 */ /* 0x000fea000383ffff */
.L_x_79:
[----:B------:R-:W-:-:S07]  /*99a0*/  MOV R0, UR9 ;  /* 0x0000000900007c02 */ /* 0x000fce0008000f00 */
.L_x_181:
[----:B-1----:R1:W2:Y:S02]  /*99b0*/  SYNCS.PHASECHK.TRANS64.TRYWAIT P0, [R0+URZ+0x160], R4 ;  /* 0x00016004000075a7 */ /* 0x0022a400080011ff */
[----:B--2---:R-:W-:Y:S05]  /*99c0*/  @!P0 NANOSLEEP.SYNCS 0x989680 ;  /* 0x009896800000895d */ /* 0x004fea0003900000 */
[----:B------:R-:W2:Y:S02]  /*99d0*/  @!P0 SYNCS.PHASECHK.TRANS64 P0, [R0+URZ+0x160], R4 ;  /* 0x00016004000085a7 */ /* 0x000ea400080010ff */
[----:B--2---:R-:W-:Y:S05]  /*99e0*/  @!P0 BRA `(.L_x_181) ;  /* 0xfffffffc00f08947 */ /* 0x004fea000383ffff */
[----:B------:R-:W-:Y:S05]  /*99f0*/  BRA `(.L_x_182) ;  /* 0xffffffa000c07947 */ /* 0x000fea000383ffff */
.L_x_82:
[----:B------:R-:W-:Y:S07]  /*9a00*/  MOV R0, UR8 ;  /* 0x0000000800007c02 */ /* 0x000fee0008000f00 */
.L_x_183:
[----:B-1----:R1:W2:Y:S02]  /*9a10*/  SYNCS.PHASECHK.TRANS64.TRYWAIT P0, [R0+URZ], R4 ;  /* 0x00000004000075a7 */ /* 0x0022a400080011ff */
[----:B--2---:R-:W-:Y:S05]  /*9a20*/  @!P0 NANOSLEEP.SYNCS 0x989680 ;  /* 0x009896800000895d */ /* 0x004fea0003900000 */
[----:B------:R-:W2:Y:S02]  /*9a30*/  @!P0 SYNCS.PHASECHK.TRANS64 P0, [R0+URZ], R4 ;  /* 0x00000004000085a7 */ /* 0x000ea400080010ff */
[----:B--2---:R-:W-:Y:S05]  /*9a40*/  @!P0 BRA `(.L_x_183) ;  /* 0xfffffffc00f08947 */ /* 0x004fea000383ffff */
[----:B------:R-:W-:Y:S05]  /*9a50*/  BRA `(.L_x_81) ;  /* 0xffffffa000d47947 */ /* 0x000fea000383ffff */
.L_x_86:
[----:B-1----:R-:W-:-:S07]  /*9a60*/  MOV R0, UR8 ;  /* 0x0000000800007c02 */ /* 0x002fce0008000f00 */
.L_x_184:
[----:B-1----:R1:W2:Y:S02]  /*9a70*/  SYNCS.PHASECHK.TRANS64.TRYWAIT P0, [R0+URZ], R2 ;  /* 0x00000002000075a7 */ /* 0x0022a400080011ff */
[----:B--2---:R-:W-:Y:S05]  /*9a80*/  @!P0 NANOSLEEP.SYNCS 0x989680 ;  /* 0x009896800000895d */ /* 0x004fea0003900000 */
[----:B------:R-:W2:Y:S02]  /*9a90*/  @!P0 SYNCS.PHASECHK.TRANS64 P0, [R0+URZ], R2 ;  /* 0x00000002000085a7 */ /* 0x000ea400080010ff */
[----:B--2---:R-:W-:Y:S05]  /*9aa0*/  @!P0 BRA `(.L_x_184) ;  /* 0xfffffffc00f08947 */ /* 0x004fea000383ffff */
[----:B------:R-:W-:Y:S05]  /*9ab0*/  BRA `(.L_x_185) ;  /* 0xffffffa400c87947 */ /* 0x000fea000383ffff */
.L_x_87:
[----:B------:R-:W-:-:S07]  /*9ac0*/  MOV R0, UR8 ;  /* 0x0000000800007c02 */ /* 0x000fce0008000f00 */
.L_x_186:
[----:B-1----:R1:W2:Y:S02]  /*9ad0*/  SYNCS.PHASECHK.TRANS64.TRYWAIT P0, [R0+URZ], R3 ;  /* 0x00000003000075a7 */ /* 0x0022a400080011ff */
[----:B--2---:R-:W-:Y:S05]  /*9ae0*/  @!P0 NANOSLEEP.SYNCS 0x989680 ;  /* 0x009896800000895d */ /* 0x004fea0003900000 */
[----:B------:R-:W2:Y:S02]  /*9af0*/  @!P0 SYNCS.PHASECHK.TRANS64 P0, [R0+URZ], R3 ;  /* 0x00000003000085a7 */ /* 0x000ea400080010ff */
[----:B--2---:R-:W-:Y:S05]  /*9b00*/  @!P0 BRA `(.L_x_186) ;  /* 0xfffffffc00f08947 */ /* 0x004fea000383ffff */
[----:B------:R-:W-:Y:S05]  /*9b10*/  BRA `(.L_x_187) ;  /* 0xffffffa400d47947 */ /* 0x000fea000383ffff */
.L_x_88:
[----:B------:R-:W-:-:S07]  /*9b20*/  MOV R0, UR8 ;  /* 0x0000000800007c02 */ /* 0x000fce0008000f00 */
.L_x_188:
[----:B-1----:R1:W2:Y:S02]  /*9b30*/  SYNCS.PHASECHK.TRANS64.TRYWAIT P0, [R0+URZ], R3 ;  /* 0x00000003000075a7 */ /* 0x0022a400080011ff */
[----:B--2---:R-:W-:Y:S05]  /*9b40*/  @!P0 NANOSLEEP.SYNCS 0x989680 ;  /* 0x009896800000895d */ /* 0x004fea0003900000 */
[----:B------:R-:W2:Y:S02]  /*9b50*/  @!P0 SYNCS.PHASECHK.TRANS64 P0, [R0+URZ], R3 ;  /* 0x00000003000085a7 */ /* 0x000ea400080010ff */
[----:B--2---:R-:W-:Y:S05]  /*9b60*/  @!P0 BRA `(.L_x_188) ;  /* 0xfffffffc00f08947 */ /* 0x004fea000383ffff */
[----:B------:R-:W-:Y:S05]  /*9b70*/  BRA `(.L_x_189) ;  /* 0xffffffa400e07947 */ /* 0x000fea000383ffff */
.L_x_91:
[----:B------:R-:W-:-:S07]  /*9b80*/  MOV R0, UR7 ;  /* 0x0000000700007c02 */ /* 0x000fce0008000f00 */
.L_x_190:
[----:B-1----:R1:W2:Y:S02]  /*9b90*/  SYNCS.PHASECHK.TRANS64.TRYWAIT P1, [R0+URZ+0x1a0], R2 ;  /* 0x0001a002000075a7 */ /* 0x0022a400080211ff */
[----:B--2---:R-:W-:Y:S05]  /*9ba0*/  @!P1 NANOSLEEP.SYNCS 0x989680 ;  /* 0x009896800000995d */ /* 0x004fea0003900000 */
[----:B------:R-:W2:Y:S02]  /*9bb0*/  @!P1 SYNCS.PHASECHK.TRANS64 P1, [R0+URZ+0x1a0], R2 ;  /* 0x0001a002000095a7 */ /* 0x000ea400080210ff */
[----:B--2---:R-:W-:Y:S05]  /*9bc0*/  @!P1 BRA `(.L_x_190) ;  /* 0xfffffffc00f09947 */ /* 0x004fea000383ffff */
[----:B------:R-:W-:Y:S05]  /*9bd0*/  BRA `(.L_x_191) ;  /* 0xffffffa8002c7947 */ /* 0x000fea000383ffff */
.L_x_96:
[----:B--2---:R2:W4:Y:S02]  /*9be0*/  SYNCS.PHASECHK.TRANS64.TRYWAIT P0, [R0+URZ+0x120], R2 ;  /* 0x00012002000075a7 */ /* 0x00452400080011ff */
[----:B----4-:R-:W-:Y:S05]  /*9bf0*/  @!P0 NANOSLEEP.SYNCS 0x989680 ;  /* 0x009896800000895d */ /* 0x010fea0003900000 */
[----:B------:R-:W4:Y:S02]  /*9c00*/  @!P0 SYNCS.PHASECHK.TRANS64 P0, [R0+URZ+0x120], R2 ;  /* 0x00012002000085a7 */ /* 0x000f2400080010ff */
[----:B----4-:R-:W-:Y:S05]  /*9c10*/  @!P0 BRA `(.L_x_96) ;  /* 0xfffffffc00f08947 */ /* 0x010fea000383ffff */
[----:B------:R-:W-:Y:S05]  /*9c20*/  BRA `(.L_x_192) ;  /* 0xffffffac00407947 */ /* 0x000fea000383ffff */
.L_x_99:
[----:B------:R-:W-:Y:S07]  /*9c30*/  MOV R0, UR7 ;  /* 0x0000000700007c02 */ /* 0x000fee0008000f00 */
.L_x_193:
[----:B--2---:R2:W4:Y:S02]  /*9c40*/  SYNCS.PHASECHK.TRANS64.TRYWAIT P0, [R0+URZ+0x118], R2 ;  /* 0x00011802000075a7 */ /* 0x00452400080011ff */
[----:B----4-:R-:W-:Y:S05]  /*9c50*/  @!P0 NANOSLEEP.SYNCS 0x989680 ;  /* 0x009896800000895d */ /* 0x010fea0003900000 */
[----:B------:R-:W4:Y:S02]  /*9c60*/  @!P0 SYNCS.PHASECHK.TRANS64 P0, [R0+URZ+0x118], R2 ;  /* 0x00011802000085a7 */ /* 0x000f2400080010ff */
[----:B----4-:R-:W-:Y:S05]  /*9c70*/  @!P0 BRA `(.L_x_193) ;  /* 0xfffffffc00f08947 */ /* 0x010fea000383ffff */
[----:B------:R-:W-:Y:S05]  /*9c80*/  BRA `(.L_x_98) ;  /* 0xffffffb000207947 */ /* 0x000fea000383ffff */
.L_x_102:
[----:B------:R-:W-:Y:S07]  /*9c90*/  MOV R0, UR7 ;  /* 0x0000000700007c02 */ /* 0x000fee0008000f00 */
.L_x_194:
[----:B-1----:R1:W2:Y:S02]  /*9ca0*/  SYNCS.PHASECHK.TRANS64.TRYWAIT P0, [R0+URZ+0xf0], R22 ;  /* 0x0000f016000075a7 */ /* 0x0022a400080011ff */
[----:B--2---:R-:W-:Y:S05]  /*9cb0*/  @!P0 NANOSLEEP.SYNCS 0x989680 ;  /* 0x009896800000895d */ /* 0x004fea0003900000 */
[----:B------:R-:W2:Y:S02]  /*9cc0*/  @!P0 SYNCS.PHASECHK.TRANS64 P0, [R0+URZ+0xf0], R22 ;  /* 0x0000f016000085a7 */ /* 0x000ea400080010ff */
[----:B--2---:R-:W-:Y:S05]  /*9cd0*/  @!P0 BRA `(.L_x_194) ;  /* 0xfffffffc00f08947 */ /* 0x004fea000383ffff */
[----:B------:R-:W-:Y:S05]  /*9ce0*/  BRA `(.L_x_195) ;  /* 0xffffffb000987947 */ /* 0x000fea000383ffff */
.L_x_103:
[----:B------:R-:W-:Y:S07]  /*9cf0*/  MOV R0, UR7 ;  /* 0x0000000700007c02 */ /* 0x000fee0008000f00 */
.L_x_196:
[----:B-1----:R1:W2:Y:S02]  /*9d00*/  SYNCS.PHASECHK.TRANS64.TRYWAIT P0, [R0+URZ+0xf8], R22 ;  /* 0x0000f816000075a7 */ /* 0x0022a400080011ff */
[----:B--2---:R-:W-:Y:S05]  /*9d10*/  @!P0 NANOSLEEP.SYNCS 0x989680 ;  /* 0x009896800000895d */ /* 0x004fea0003900000 */
[----:B------:R-:W2:Y:S02]  /*9d20*/  @!P0 SYNCS.PHASECHK.TRANS64 P0, [R0+URZ+0xf8], R22 ;  /* 0x0000f816000085a7 */ /* 0x000ea400080010ff */
[----:B--2---:R-:W-:Y:S05]  /*9d30*/  @!P0 BRA `(.L_x_196) ;  /* 0xfffffffc00f08947 */ /* 0x004fea000383ffff */
[----:B------:R-:W-:Y:S05]  /*9d40*/  BRA `(.L_x_197) ;  /* 0xffffffb000f07947 */ /* 0x000fea000383ffff */
.L_x_104:
[----:B------:R-:W-:Y:S07]  /*9d50*/  MOV R0, UR7 ;  /* 0x0000000700007c02 */ /* 0x000fee0008000f00 */
.L_x_198:
[----:B-1----:R1:W2:Y:S02]  /*9d60*/  SYNCS.PHASECHK.TRANS64.TRYWAIT P0, [R0+URZ+0x100], R22 ;  /* 0x00010016000075a7 */ /* 0x0022a400080011ff */
[----:B--2---:R-:W-:Y:S05]  /*9d70*/  @!P0 NANOSLEEP.SYNCS 0x989680 ;  /* 0x009896800000895d */ /* 0x004fea0003900000 */
[----:B------:R-:W2:Y:S02]  /*9d80*/  @!P0 SYNCS.PHASECHK.TRANS64 P0, [R0+URZ+0x100], R22 ;  /* 0x00010016000085a7 */ /* 0x000ea400080010ff */
[----:B--2---:R-:W-:Y:S05]  /*9d90*/  @!P0 BRA `(.L_x_198) ;  /* 0xfffffffc00f08947 */ /* 0x004fea000383ffff */
[----:B------:R-:W-:Y:S05]  /*9da0*/  BRA `(.L_x_199) ;  /* 0xffffffb4004c7947 */ /* 0x000fea000383ffff */
.L_x_105:
[----:B------:R-:W-:Y:S07]  /*9db0*/  MOV R0, UR7 ;  /* 0x0000000700007c02 */ /* 0x000fee0008000f00 */
.L_x_200:
[----:B-1----:R1:W2:Y:S02]  /*9dc0*/  SYNCS.PHASECHK.TRANS64.TRYWAIT P0, [R0+URZ+0x108], R22 ;  /* 0x00010816000075a7 */ /* 0x0022a400080011ff */
[----:B--2---:R-:W-:Y:S05]  /*9dd0*/  @!P0 NANOSLEEP.SYNCS 0x989680 ;  /* 0x009896800000895d */ /* 0x004fea0003900000 */
[----:B------:R-:W2:Y:S02]  /*9de0*/  @!P0 SYNCS.PHASECHK.TRANS64 P0, [R0+URZ+0x108], R22 ;  /* 0x00010816000085a7 */ /* 0x000ea400080010ff */
[----:B--2---:R-:W-:Y:S05]  /*9df0*/  @!P0 BRA `(.L_x_200) ;  /* 0xfffffffc00f08947 */ /* 0x004fea000383ffff */
[----:B------:R-:W-:Y:S05]  /*9e00*/  BRA `(.L_x_201) ;  /* 0xffffffb400ec7947 */ /* 0x000fea000383ffff */
.L_x_107:
[----:B------:R-:W-:-:S07]  /*9e10*/  MOV R0, UR7 ;  /* 0x0000000700007c02 */ /* 0x000fce0008000f00 */
.L_x_202:
[----:B-1----:R1:W4:Y:S02]  /*9e20*/  SYNCS.PHASECHK.TRANS64.TRYWAIT P0, [R0+URZ+0xf0], R2 ;  /* 0x0000f002000075a7 */ /* 0x00232400080011ff */
[----:B----4-:R-:W-:Y:S05]  /*9e30*/  @!P0 NANOSLEEP.SYNCS 0x989680 ;  /* 0x009896800000895d */ /* 0x010fea0003900000 */
[----:B------:R-:W4:Y:S02]  /*9e40*/  @!P0 SYNCS.PHASECHK.TRANS64 P0, [R0+URZ+0xf0], R2 ;  /* 0x0000f002000085a7 */ /* 0x000f2400080010ff */
[----:B----4-:R-:W-:Y:S05]  /*9e50*/  @!P0 BRA `(.L_x_202) ;  /* 0xfffffffc00f08947 */ /* 0x010fea000383ffff */
[----:B------:R-:W-:Y:S05]  /*9e60*/  BRA `(.L_x_203) ;  /* 0xffffffb800747947 */ /* 0x000fea000383ffff */
.L_x_108:
[----:B-1----:R-:W-:-:S07]  /*9e70*/  MOV R0, UR7 ;  /* 0x0000000700007c02 */ /* 0x002fce0008000f00 */
.L_x_204:
[----:B-1----:R1:W4:Y:S02]  /*9e80*/  SYNCS.PHASECHK.TRANS64.TRYWAIT P0, [R0+URZ+0xf8], R2 ;  /* 0x0000f802000075a7 */ /* 0x00232400080011ff */
[----:B----4-:R-:W-:Y:S05]  /*9e90*/  @!P0 NANOSLEEP.SYNCS 0x989680 ;  /* 0x009896800000895d */ /* 0x010fea0003900000 */
[----:B------:R-:W4:Y:S02]  /*9ea0*/  @!P0 SYNCS.PHASECHK.TRANS64 P0, [R0+URZ+0xf8], R2 ;  /* 0x0000f802000085a7 */ /* 0x000f2400080010ff */
[----:B----4-:R-:W-:Y:S05]  /*9eb0*/  @!P0 BRA `(.L_x_204) ;  /* 0xfffffffc00f08947 */ /* 0x010fea000383ffff */
[----:B------:R-:W-:Y:S05]  /*9ec0*/  BRA `(.L_x_205) ;  /* 0xffffffb800647947 */ /* 0x000fea000383ffff */
.L_x_109:
[----:B-1----:R-:W-:-:S07]  /*9ed0*/  MOV R0, UR7 ;  /* 0x0000000700007c02 */ /* 0x002fce0008000f00 */
.L_x_206:
[----:B-1----:R1:W4:Y:S02]  /*9ee0*/  SYNCS.PHASECHK.TRANS64.TRYWAIT P0, [R0+URZ+0x100], R2 ;  /* 0x00010002000075a7 */ /* 0x00232400080011ff */
[----:B----4-:R-:W-:Y:S05]  /*9ef0*/  @!P0 NANOSLEEP.SYNCS 0x989680 ;  /* 0x009896800000895d */ /* 0x010fea0003900000 */
[----:B------:R-:W4:Y:S02]  /*9f00*/  @!P0 SYNCS.PHASECHK.TRANS64 P0, [R0+URZ+0x100], R2 ;  /* 0x00010002000085a7 */ /* 0x000f2400080010ff */
[----:B----4-:R-:W-:Y:S05]  /*9f10*/  @!P0 BRA `(.L_x_206) ;  /* 0xfffffffc00f08947 */ /* 0x010fea000383ffff */
[----:B------:R-:W-:Y:S05]  /*9f20*/  BRA `(.L_x_207) ;  /* 0xffffffb800547947 */ /* 0x000fea000383ffff */
.L_x_111:
[----:B-1----:R1:W2:Y:S02]  /*9f30*/  SYNCS.PHASECHK.TRANS64.TRYWAIT P0, [R0+URZ+0x120], R2 ;  /* 0x00012002000075a7 */ /* 0x0022a400080011ff */
[----:B--2---:R-:W-:Y:S05]  /*9f40*/  @!P0 NANOSLEEP.SYNCS 0x989680 ;  /* 0x009896800000895d */ /* 0x004fea0003900000 */
[----:B------:R-:W2:Y:S02]  /*9f50*/  @!P0 SYNCS.PHASECHK.TRANS64 P0, [R0+URZ+0x120], R2 ;  /* 0x00012002000085a7 */ /* 0x000ea400080010ff */
[----:B--2---:R-:W-:Y:S05]  /*9f60*/  @!P0 BRA `(.L_x_111) ;  /* 0xfffffffc00f08947 */ /* 0x004fea000383ffff */
[----:B------:R-:W-:Y:S05]  /*9f70*/  BRA `(.L_x_208) ;  /* 0xffffffb800f87947 */ /* 0x000fea000383ffff */
.L_x_125:
[----:B-1----:R1:W2:Y:S02]  /*9f80*/  SYNCS.PHASECHK.TRANS64.TRYWAIT P0, [R3+URZ+0xd0], R0 ;  /* 0x0000d000030075a7 */ /* 0x0022a400080011ff */
[----:B--2---:R-:W-:Y:S05]  /*9f90*/  @!P0 NANOSLEEP.SYNCS 0x989680 ;  /* 0x009896800000895d */ /* 0x004fea0003900000 */
[----:B------:R-:W2:Y:S02]  /*9fa0*/  @!P0 SYNCS.PHASECHK.TRANS64 P0, [R3+URZ+0xd0], R0 ;  /* 0x0000d000030085a7 */ /* 0x000ea400080010ff */
[----:B--2---:R-:W-:Y:S05]  /*9fb0*/  @!P0 BRA `(.L_x_125) ;  /* 0xfffffffc00f08947 */ /* 0x004fea000383ffff */
[----:B------:R-:W-:Y:S05]  /*9fc0*/  BRA `(.L_x_124) ;  /* 0xffffffc800587947 */ /* 0x000fea000383ffff */
.L_x_128:
[----:B-1----:R1:W2:Y:S02]  /*9fd0*/  SYNCS.PHASECHK.TRANS64.TRYWAIT P1, [R65+URZ+0x140], R0 ;  /* 0x00014000410075a7 */ /* 0x0022a400080211ff */
[----:B--2---:R-:W-:Y:S05]  /*9fe0*/  @!P1 NANOSLEEP.SYNCS 0x989680 ;  /* 0x009896800000995d */ /* 0x004fea0003900000 */
[----:B------:R-:W2:Y:S02]  /*9ff0*/  @!P1 SYNCS.PHASECHK.TRANS64 P1, [R65+URZ+0x140], R0 ;  /* 0x00014000410095a7 */ /* 0x000ea400080210ff */
[----:B--2---:R-:W-:Y:S05]  /*a000*/  @!P1 BRA `(.L_x_128) ;  /* 0xfffffffc00f09947 */ /* 0x004fea000383ffff */
[----:B------:R-:W-:Y:S05]  /*a010*/  BRA `(.L_x_127) ;  /* 0xffffffc800a07947 */ /* 0x000fea000383ffff */
        .weak           $__internal_0_$__cuda_sm10x_tcgen05_guardrail_trap_col_being_dealloced_not_returned_by_alloc
        .type           $__internal_0_$__cuda_sm10x_tcgen05_guardrail_trap_col_being_dealloced_not_returned_by_alloc,@function
        .size           $__internal_0_$__cuda_sm10x_tcgen05_guardrail_trap_col_being_dealloced_not_returned_by_alloc,($__internal_1_$__cuda_sm10x_tcgen05_guardrail_trap_phase_invalid_during_alloc - $__internal_0_$__cuda_sm10x_tcgen05_guardrail_trap_col_being_dealloced_not_returned_by_alloc)
$__internal_0_$__cuda_sm10x_tcgen05_guardrail_trap_col_being_dealloced_not_returned_by_alloc:
[----:B------:R-:W-:Y:S05]  /*a020*/  BPT.TRAP 0x1 ;  /* 0x000000040000795c */ /* 0x000fea0000300000 */
[----:B------:R-:W-:-:S04]  /*a030*/  HFMA2 R3, -RZ, RZ, 0, 0 ;  /* 0x00000000ff037431 */ /* 0x000fc800000001ff */
[----:B------:R-:W-:Y:S05]  /*a040*/  RET.REL.NODEC R2 `(_ZN7cutlass13device_kernelINS_4gemm6kernel13GemmUniversalIN4cute5tupleIJiiiiEEENS1_10collective13CollectiveMmaINS1_35MainloopSm100TmaUmmaWarpSpecializedILi13ELi2ELi4ENS5_IJNS4_1CILi2EEENSA_ILi1EEESC_EEEEENS5_IJNSA_ILi128EEESF_NSA_ILi64EEEEEENS_10bfloat16_tENS5_IJlSC_lEEESI_SJ_NS4_8TiledMMAINS4_8MMA_AtomIJNS4_26SM100_MMA_F16BF16_2x1SM_SSISI_SI_fLi128ELi128ELNS4_4UMMA5MajorE0ELSO_0ELNSN_7ScaleInE0ELSP_0EEEEEENS4_6LayoutINS5_IJSC_SC_SC_EEENS5_IJNSA_ILi0EEESU_SU_EEEEENS5_IJNS4_10UnderscoreESX_SX_EEEEENS4_18SM100_TMA_2SM_LOADENS4_14ComposedLayoutINS4_7SwizzleILi3ELi4ELi3EEENS4_18smem_ptr_flag_bitsILi16EEENSS_INS5_IJNSA_ILi8EEESG_EEENS5_IJSG_SC_EEEEEEEvNS4_8identityES10_S1A_vS1B_EENS_8epilogue10collective18CollectiveEpilogueINS1D_23Sm100TmaWarpSpecializedILi4ELi2ELi16ELb1ELb0EEEJNS5_IJSG_SF_SG_EEENS5_IJNSS_ISG_SC_EENSS_INS5_IJNSA_ILi16EEESB_EEENS5_IJSC_SG_EEEEEEEESI_SJ_SI_SJ_NS1D_6fusion15FusionCallbacksIS1H_NS1P_13LinCombEltActINS1D_6thread4GELUESI_fSI_fLNS_15FloatRoundStyleE2EEES1I_S1O_JEEENS4_5SM1004TMEM4LOAD26SM100_TMEM_LOAD_32dp32b16xENS4_13SM90_TMA_LOADENS11_INS12_ILi1ELi4ELi3EEES15_NSS_INS5_IJS16_S1K_EEENS5_IJS1K_SC_EEEEEEENS4_39AutoVectorizingCopyWithAssumedAlignmentILi128EEENS4_14SM90_TMA_STOREES26_S28_S28_EEEvvEEEEvNT_6ParamsE) ;  /* 0xffffff5c02ec7950 */ /* 0x000fea0003c3ffff */
        .weak           $__internal_1_$__cuda_sm10x_tcgen05_guardrail_trap_phase_invalid_during_alloc
        .type           $__internal_1_$__cuda_sm10x_tcgen05_guardrail_trap_phase_invalid_during_alloc,@function
        .size           $__internal_1_$__cuda_sm10x_tcgen05_guardrail_trap_phase_invalid_during_alloc,($__internal_2_$__cuda_sm10x_tcgen05_guardrail_trap_unallocated_columns_being_dealloced - $__internal_1_$__cuda_sm10x_tcgen05_guardrail_trap_phase_invalid_during_alloc)
$__internal_1_$__cuda_sm10x_tcgen05_guardrail_trap_phase_invalid_during_alloc:
[----:B------:R-:W-:Y:S05]  /*a050*/  BPT.TRAP 0x1 ;  /* 0x000000040000795c */ /* 0x000fea0000300000 */
[----:B------:R-:W-:-:S04]  /*a060*/  MOV R3, 0x0 ;  /* 0x0000000000037802 */ /* 0x000fc80000000f00 */
[----:B------:R-:W-:Y:S05]  /*a070*/  RET.REL.NODEC R2 `(_ZN7cutlass13device_kernelINS_4gemm6kernel13GemmUniversalIN4cute5tupleIJiiiiEEENS1_10collective13CollectiveMmaINS1_35MainloopSm100TmaUmmaWarpSpecializedILi13ELi2ELi4ENS5_IJNS4_1CILi2EEENSA_ILi1EEESC_EEEEENS5_IJNSA_ILi128EEESF_NSA_ILi64EEEEEENS_10bfloat16_tENS5_IJlSC_lEEESI_SJ_NS4_8TiledMMAINS4_8MMA_AtomIJNS4_26SM100_MMA_F16BF16_2x1SM_SSISI_SI_fLi128ELi128ELNS4_4UMMA5MajorE0ELSO_0ELNSN_7ScaleInE0ELSP_0EEEEEENS4_6LayoutINS5_IJSC_SC_SC_EEENS5_IJNSA_ILi0EEESU_SU_EEEEENS5_IJNS4_10UnderscoreESX_SX_EEEEENS4_18SM100_TMA_2SM_LOADENS4_14ComposedLayoutINS4_7SwizzleILi3ELi4ELi3EEENS4_18smem_ptr_flag_bitsILi16EEENSS_INS5_IJNSA_ILi8EEESG_EEENS5_IJSG_SC_EEEEEEEvNS4_8identityES10_S1A_vS1B_EENS_8epilogue10collective18CollectiveEpilogueINS1D_23Sm100TmaWarpSpecializedILi4ELi2ELi16ELb1ELb0EEEJNS5_IJSG_SF_SG_EEENS5_IJNSS_ISG_SC_EENSS_INS5_IJNSA_ILi16EEESB_EEENS5_IJSC_SG_EEEEEEEESI_SJ_SI_SJ_NS1D_6fusion15FusionCallbacksIS1H_NS1P_13LinCombEltActINS1D_6thread4GELUESI_fSI_fLNS_15FloatRoundStyleE2EEES1I_S1O_JEEENS4_5SM1004TMEM4LOAD26SM100_TMEM_LOAD_32dp32b16xENS4_13SM90_TMA_LOADENS11_INS12_ILi1ELi4ELi3EEES15_NSS_INS5_IJS16_S1K_EEENS5_IJS1K_SC_EEEEEEENS4_39AutoVectorizingCopyWithAssumedAlignmentILi128EEENS4_14SM90_TMA_STOREES26_S28_S28_EEEvvEEEEvNT_6ParamsE) ;  /* 0xffffff5c02e07950 */ /* 0x000fea0003c3ffff */
        .weak           $__internal_2_$__cuda_sm10x_tcgen05_guardrail_trap_unallocated_columns_being_dealloced
        .type           $__internal_2_$__cuda_sm10x_tcgen05_guardrail_trap_unallocated_columns_being_dealloced,@function
        .size           $__internal_2_$__cuda_sm10x_tcgen05_guardrail_trap_unallocated_columns_being_dealloced,(.L_x_210 - $__internal_2_$__cuda_sm10x_tcgen05_guardrail_trap_unallocated_columns_being_dealloced)
$__internal_2_$__cuda_sm10x_tcgen05_guardrail_trap_unallocated_columns_being_dealloced:
[----:B------:R-:W-:Y:S05]  /*a080*/  BPT.TRAP 0x1 ;  /* 0x000000040000795c */ /* 0x000fea0000300000 */
[----:B------:R-:W-:-:S04]  /*a090*/  HFMA2 R3, -RZ, RZ, 0, 0 ;  /* 0x00000000ff037431 */ /* 0x000fc800000001ff */
[----:B------:R-:W-:Y:S05]  /*a0a0*/  RET.REL.NODEC R2 `(_ZN7cutlass13device_kernelINS_4gemm6kernel13GemmUniversalIN4cute5tupleIJiiiiEEENS1_10collective13CollectiveMmaINS1_35MainloopSm100TmaUmmaWarpSpecializedILi13ELi2ELi4ENS5_IJNS4_1CILi2EEENSA_ILi1EEESC_EEEEENS5_IJNSA_ILi128EEESF_NSA_ILi64EEEEEENS_10bfloat16_tENS5_IJlSC_lEEESI_SJ_NS4_8TiledMMAINS4_8MMA_AtomIJNS4_26SM100_MMA_F16BF16_2x1SM_SSISI_SI_fLi128ELi128ELNS4_4UMMA5MajorE0ELSO_0ELNSN_7ScaleInE0ELSP_0EEEEEENS4_6LayoutINS5_IJSC_SC_SC_EEENS5_IJNSA_ILi0EEESU_SU_EEEEENS5_IJNS4_10UnderscoreESX_SX_EEEEENS4_18SM100_TMA_2SM_LOADENS4_14ComposedLayoutINS4_7SwizzleILi3ELi4ELi3EEENS4_18smem_ptr_flag_bitsILi16EEENSS_INS5_IJNSA_ILi8EEESG_EEENS5_IJSG_SC_EEEEEEEvNS4_8identityES10_S1A_vS1B_EENS_8epilogue10collective18CollectiveEpilogueINS1D_23Sm100TmaWarpSpecializedILi4ELi2ELi16ELb1ELb0EEEJNS5_IJSG_SF_SG_EEENS5_IJNSS_ISG_SC_EENSS_INS5_IJNSA_ILi16EEESB_EEENS5_IJSC_SG_EEEEEEEESI_SJ_SI_SJ_NS1D_6fusion15FusionCallbacksIS1H_NS1P_13LinCombEltActINS1D_6thread4GELUESI_fSI_fLNS_15FloatRoundStyleE2EEES1I_S1O_JEEENS4_5SM1004TMEM4LOAD26SM100_TMEM_LOAD_32dp32b16xENS4_13SM90_TMA_LOADENS11_INS12_ILi1ELi4ELi3EEES15_NSS_INS5_IJS16_S1K_EEENS5_IJS1K_SC_EEEEEEENS4_39AutoVectorizingCopyWithAssumedAlignmentILi128EEENS4_14SM90_TMA_STOREES26_S28_S28_EEEvvEEEEvNT_6ParamsE) ;  /* 0xffffff5c02d47950 */ /* 0x000fea0003c3ffff */
.L_x_209:
[----:B------:R-:W-:-:S00]  /*a0b0*/  BRA `(.L_x_209) ;  /* 0xfffffffc00fc7947 */ /* 0x000fc0000383ffff */
[----:B------:R-:W-:-:S00]  /*a0c0*/  NOP ;  /* 0x0000000000007918 */ /* 0x000fc00000000000 */
        /* <DEDUP_REMOVED lines=11> */
.L_x_210:


//--------------------- .nv.global.init           --------------------------
	.section	.nv.global.init,"aw",@progbits
.nv.global.init:
	.type		$str$27,@object
	.size		$str$27,($str$28 - $str$27)
$str$27:
        /*0000*/ 	.byte	0x28, 0x61, 0x64, 0x64, 0x72, 0x65, 0x73, 0x73, 0x20, 0x26, 0x20, 0x6d, 0x61, 0x73, 0x6b, 0x29
        /*0010*/ 	.byte	0x20, 0x3d, 0x3d, 0x20, 0x30, 0x00
	.type		$str$28,@object
	.size		$str$28,($str$26 - $str$28)
$str$28:
        /*0016*/ 	.byte	0x2f, 0x74, 0x6d, 0x70, 0x2f, 0x63, 0x75, 0x74, 0x6c, 0x61, 0x73, 0x73, 0x5f, 0x73, 0x77, 0x65
        /*0026*/ 	.byte	0x65, 0x70, 0x5f, 0x73, 0x72, 0x63, 0x2f, 0x69, 0x6e, 0x63, 0x6c, 0x75, 0x64, 0x65, 0x2f, 0x63
        /*0036*/ 	.byte	0x75, 0x74, 0x65, 0x2f, 0x70, 0x6f, 0x69, 0x6e, 0x74, 0x65, 0x72, 0x5f, 0x66, 0x6c, 0x61, 0x67
        /*0046*/ 	.byte	0x67, 0x65, 0x64, 0x2e, 0x68, 0x70, 0x70, 0x00
	.type		$str$26,@object
	.size		$str$26,($str$25 - $str$26)
$str$26:
        /*004e*/ 	.byte	0x2f, 0x74, 0x6d, 0x70, 0x2f, 0x63, 0x75, 0x74, 0x6c, 0x61, 0x73, 0x73, 0x5f, 0x73, 0x77, 0x65
        /*005e*/ 	.byte	0x65, 0x70, 0x5f, 0x73, 0x72, 0x63, 0x2f, 0x69, 0x6e, 0x63, 0x6c, 0x75, 0x64, 0x65, 0x2f, 0x63
        /*006e*/ 	.byte	0x75, 0x74, 0x65, 0x2f, 0x61, 0x74, 0x6f, 0x6d, 0x2f, 0x63, 0x6f, 0x70, 0x79, 0x5f, 0x74, 0x72
        /*007e*/ 	.byte	0x61, 0x69, 0x74, 0x73, 0x5f, 0x73, 0x6d, 0x31, 0x30, 0x30, 0x2e, 0x68, 0x70, 0x70, 0x00
	.type		$str$25,@object
	.size		$str$25,(__unnamed_1 - $str$25)
$str$25:
        /*008d*/ 	.byte	0x28, 0x28, 0x75, 0x69, 0x6e, 0x74, 0x33, 0x32, 0x5f, 0x74, 0x28, 0x74, 0x68, 0x72, 0x65, 0x61
        /*009d*/ 	.byte	0x64, 0x49, 0x64, 0x78, 0x2e, 0x78, 0x29, 0x20, 0x2f, 0x20, 0x33, 0x32, 0x29, 0x20, 0x25, 0x20
        /*00ad*/ 	.byte	0x34, 0x29, 0x20, 0x3d, 0x3d, 0x20, 0x28, 0x28, 0x28, 0x74, 0x6d, 0x65, 0x6d, 0x5f, 0x61, 0x64
        /*00bd*/ 	.byte	0x64, 0x72, 0x20, 0x3e, 0x3e, 0x20, 0x31, 0x36, 0x29, 0x20, 0x2f, 0x20, 0x33, 0x32, 0x29, 0x20
        /*00cd*/ 	.byte	0x25, 0x20, 0x34, 0x29, 0x00
	.type		__unnamed_1,@object
	.size		__unnamed_1,(__unnamed_2 - __unnamed_1)
__unnamed_1:
        /*00d2*/ 	.byte	0x61, 0x75, 0x74, 0x6f, 0x20, 0x63, 0x75, 0x74, 0x65, 0x3a, 0x3a, 0x61, 0x73, 0x5f, 0x70, 0x6f
        /* <DEDUP_REMOVED lines=24> */
        /*0262*/ 	.byte	0x43, 0x3c, 0x32, 0x30, 0x34, 0x38, 0x3e, 0x3e, 0x3e, 0x3e, 0x5d, 0x00
	.type		__unnamed_2,@object
	.size		__unnamed_2,(.L_2 - __unnamed_2)
__unnamed_2:
        /* <DEDUP_REMOVED lines=40> */
        /*04ee*/ 	.byte	0x3a, 0x3a, 0x43, 0x3c, 0x30, 0x3e, 0x3e, 0x3e, 0x3e, 0x5d, 0x00
.L_2:


//--------------------- .nv.shared._ZN7cutlass13device_kernelINS_4gemm6kernel13GemmUniversalIN4cute5tupleIJiiiiEEENS1_10collective13CollectiveMmaINS1_35MainloopSm100TmaUmmaWarpSpecializedILi13ELi2ELi4ENS5_IJNS4_1CILi2EEENSA_ILi1EEESC_EEEEENS5_IJNSA_ILi128EEESF_NSA_ILi64EEEEEENS_10bfloat16_tENS5_IJlSC_lEEESI_SJ_NS4_8TiledMMAINS4_8MMA_AtomIJNS4_26SM100_MMA_F16BF16_2x1SM_SSISI_SI_fLi128ELi128ELNS4_4UMMA5MajorE0ELSO_0ELNSN_7ScaleInE0ELSP_0EEEEEENS4_6LayoutINS5_IJSC_SC_SC_EEENS5_IJNSA_ILi0EEESU_SU_EEEEENS5_IJNS4_10UnderscoreESX_SX_EEEEENS4_18SM100_TMA_2SM_LOADENS4_14ComposedLayoutINS4_7SwizzleILi3ELi4ELi3EEENS4_18smem_ptr_flag_bitsILi16EEENSS_INS5_IJNSA_ILi8EEESG_EEENS5_IJSG_SC_EEEEEEEvNS4_8identityES10_S1A_vS1B_EENS_8epilogue10collective18CollectiveEpilogueINS1D_23Sm100TmaWarpSpecializedILi4ELi2ELi16ELb1ELb0EEEJNS5_IJSG_SF_SG_EEENS5_IJNSS_ISG_SC_EENSS_INS5_IJNSA_ILi16EEESB_EEENS5_IJSC_SG_EEEEEEEESI_SJ_SI_SJ_NS1D_6fusion15FusionCallbacksIS1H_NS1P_13LinCombEltActINS1D_6thread4GELUESI_fSI_fLNS_15FloatRoundStyleE2EEES1I_S1O_JEEENS4_5SM1004TMEM4LOAD26SM100_TMEM_LOAD_32dp32b16xENS4_13SM90_TMA_LOADENS11_INS12_ILi1ELi4ELi3EEES15_NSS_INS5_IJS16_S1K_EEENS5_IJS1K_SC_EEEEEEENS4_39AutoVectorizingCopyWithAssumedAlignmentILi128EEENS4_14SM90_TMA_STOREES26_S28_S28_EEEvvEEEEvNT_6ParamsE --------------------------
	.section	.nv.shared._ZN7cutlass13device_kernelINS_4gemm6kernel13GemmUniversalIN4cute5tupleIJiiiiEEENS1_10collective13CollectiveMmaINS1_35MainloopSm100TmaUmmaWarpSpecializedILi13ELi2ELi4ENS5_IJNS4_1CILi2EEENSA_ILi1EEESC_EEEEENS5_IJNSA_ILi128EEESF_NSA_ILi64EEEEEENS_10bfloat16_tENS5_IJlSC_lEEESI_SJ_NS4_8TiledMMAINS4_8MMA_AtomIJNS4_26SM100_MMA_F16BF16_2x1SM_SSISI_SI_fLi128ELi128ELNS4_4UMMA5MajorE0ELSO_0ELNSN_7ScaleInE0ELSP_0EEEEEENS4_6LayoutINS5_IJSC_SC_SC_EEENS5_IJNSA_ILi0EEESU_SU_EEEEENS5_IJNS4_10UnderscoreESX_SX_EEEEENS4_18SM100_TMA_2SM_LOADENS4_14ComposedLayoutINS4_7SwizzleILi3ELi4ELi3EEENS4_18smem_ptr_flag_bitsILi16EEENSS_INS5_IJNSA_ILi8EEESG_EEENS5_IJSG_SC_EEEEEEEvNS4_8identityES10_S1A_vS1B_EENS_8epilogue10collective18CollectiveEpilogueINS1D_23Sm100TmaWarpSpecializedILi4ELi2ELi16ELb1ELb0EEEJNS5_IJSG_SF_SG_EEENS5_IJNSS_ISG_SC_EENSS_INS5_IJNSA_ILi16EEESB_EEENS5_IJSC_SG_EEEEEEEESI_SJ_SI_SJ_NS1D_6fusion15FusionCallbacksIS1H_NS1P_13LinCombEltActINS1D_6thread4GELUESI_fSI_fLNS_15FloatRoundStyleE2EEES1I_S1O_JEEENS4_5SM1004TMEM4LOAD26SM100_TMEM_LOAD_32dp32b16xENS4_13SM90_TMA_LOADENS11_INS12_ILi1ELi4ELi3EEES15_NSS_INS5_IJS16_S1K_EEENS5_IJS1K_SC_EEEEEEENS4_39AutoVectorizingCopyWithAssumedAlignmentILi128EEENS4_14SM90_TMA_STOREES26_S28_S28_EEEvvEEEEvNT_6ParamsE,"aw",@nobits
	.sectionflags	@""
	.align	16
	.zero		1024


//--------------------- .nv.shared.reserved.0     --------------------------
	.section	.nv.shared.reserved.0,"aw",@nobits
	.weak		__nv_reservedSMEM_offset_0_alias
	.size		__nv_reservedSMEM_offset_0_alias, 0, 64
	.other		__nv_reservedSMEM_offset_0_alias,@"STO_CUDA_RESERVED_SHARED STV_DEFAULT"
__nv_reservedSMEM_offset_0_alias:
	.zero		0
.nv.shared.reserved.0:
	.zero		64
	.weak		__nv_reservedSMEM_tcgen05_partition
	.type		__nv_reservedSMEM_tcgen05_partition,@object
	.size		__nv_reservedSMEM_tcgen05_partition,(.L_0 - __nv_reservedSMEM_tcgen05_partition)
__nv_reservedSMEM_tcgen05_partition:
	.zero		32
.L_0:


//--------------------- .nv.global                --------------------------
	.section	.nv.global,"aw",@nobits
.nv.global:
	.type		_ZN39_INTERNAL_646ae69a_4_k_cu_43074f76_26204cute1_E,@object
	.size		_ZN39_INTERNAL_646ae69a_4_k_cu_43074f76_26204cute1_E,(_ZN39_INTERNAL_646ae69a_4_k_cu_43074f76_26204cuda3std3__45__cpo6cbeginE - _ZN39_INTERNAL_646ae69a_4_k_cu_43074f76_26204cute1_E)
_ZN39_INTERNAL_646ae69a_4_k_cu_43074f76_26204cute1_E:
	.zero		1
	.type		_ZN39_INTERNAL_646ae69a_4_k_cu_43074f76_26204cuda3std3__45__cpo6cbeginE,@object
	.size		_ZN39_INTERNAL_646ae69a_4_k_cu_43074f76_26204cuda3std3__45__cpo6cbeginE,(_ZN39_INTERNAL_646ae69a_4_k_cu_43074f76_26204cuda3std3__48in_placeE - _ZN39_INTERNAL_646ae69a_4_k_cu_43074f76_26204cuda3std3__45__cpo6cbeginE)
_ZN39_INTERNAL_646ae69a_4_k_cu_43074f76_26204cuda3std3__45__cpo6cbeginE:
	.zero		1
	.type		_ZN39_INTERNAL_646ae69a_4_k_cu_43074f76_26204cuda3std3__48in_placeE,@object
	.size		_ZN39_INTERNAL_646ae69a_4_k_cu_43074f76_26204cuda3std3__48in_placeE,(_ZN39_INTERNAL_646ae69a_4_k_cu_43074f76_26204cuda3std6ranges3__45__cpo9iter_moveE - _ZN39_INTERNAL_646ae69a_4_k_cu_43074f76_26204cuda3std3__48in_placeE)
_ZN39_INTERNAL_646ae69a_4_k_cu_43074f76_26204cuda3std3__48in_placeE:
	.zero		1
	.type		_ZN39_INTERNAL_646ae69a_4_k_cu_43074f76_26204cuda3std6ranges3__45__cpo9iter_moveE,@object
	.size		_ZN39_INTERNAL_646ae69a_4_k_cu_43074f76_26204cuda3std6ranges3__45__cpo9iter_moveE,(_ZN39_INTERNAL_646ae69a_4_k_cu_43074f76_26204cuda3std3__45__cpo5beginE - _ZN39_INTERNAL_646ae69a_4_k_cu_43074f76_26204cuda3std6ranges3__45__cpo9iter_moveE)
_ZN39_INTERNAL_646ae69a_4_k_cu_43074f76_26204cuda3std6ranges3__45__cpo9iter_moveE:
	.zero		1
	.type		_ZN39_INTERNAL_646ae69a_4_k_cu_43074f76_26204cuda3std3__45__cpo5beginE,@object
	.size		_ZN39_INTERNAL_646ae69a_4_k_cu_43074f76_26204cuda3std3__45__cpo5beginE,(_ZN39_INTERNAL_646ae69a_4_k_cu_43074f76_26204cuda3std3__441_GLOBAL__N__646ae69a_4_k_cu_43074f76_26206ignoreE - _ZN39_INTERNAL_646ae69a_4_k_cu_43074f76_26204cuda3std3__45__cpo5beginE)
_ZN39_INTERNAL_646ae69a_4_k_cu_43074f76_26204cuda3std3__45__cpo5beginE:
	.zero		1
	.type		_ZN39_INTERNAL_646ae69a_4_k_cu_43074f76_26204cuda3std3__441_GLOBAL__N__646ae69a_4_k_cu_43074f76_26206ignoreE,@object
	.size		_ZN39_INTERNAL_646ae69a_4_k_cu_43074f76_26204cuda3std3__441_GLOBAL__N__646ae69a_4_k_cu_43074f76_26206ignoreE,(_ZN39_INTERNAL_646ae69a_4_k_cu_43074f76_26204cute7productE - _ZN39_INTERNAL_646ae69a_4_k_cu_43074f76_26204cuda3std3__441_GLOBAL__N__646ae69a_4_k_cu_43074f76_26206ignoreE)
_ZN39_INTERNAL_646ae69a_4_k_cu_43074f76_26204cuda3std3__441_GLOBAL__N__646ae69a_4_k_cu_43074f76_26206ignoreE:
	.zero		1
	.type		_ZN39_INTERNAL_646ae69a_4_k_cu_43074f76_26204cute7productE,@object
	.size		_ZN39_INTERNAL_646ae69a_4_k_cu_43074f76_26204cute7productE,(_ZN39_INTERNAL_646ae69a_4_k_cu_43074f76_26204cuda3std3__45__cpo3endE - _ZN39_INTERNAL_646ae69a_4_k_cu_43074f76_26204cute7productE)
_ZN39_INTERNAL_646ae69a_4_k_cu_43074f76_26204cute7productE:
	.zero		1
	.type		_ZN39_INTERNAL_646ae69a_4_k_cu_43074f76_26204cuda3std3__45__cpo3endE,@object
	.size		_ZN39_INTERNAL_646ae69a_4_k_cu_43074f76_26204cuda3std3__45__cpo3endE,(_ZN39_INTERNAL_646ae69a_4_k_cu_43074f76_26204cuda3std3__419piecewise_constructE - _ZN39_INTERNAL_646ae69a_4_k_cu_43074f76_26204cuda3std3__45__cpo3endE)
_ZN39_INTERNAL_646ae69a_4_k_cu_43074f76_26204cuda3std3__45__cpo3endE:
	.zero		1
	.type		_ZN39_INTERNAL_646ae69a_4_k_cu_43074f76_26204cuda3std3__419piecewise_constructE,@object
	.size		_ZN39_INTERNAL_646ae69a_4_k_cu_43074f76_26204cuda3std3__419piecewise_constructE,(_ZN39_INTERNAL_646ae69a_4_k_cu_43074f76_26204cuda3std3__45__cpo4cendE - _ZN39_INTERNAL_646ae69a_4_k_cu_43074f76_26204cuda3std3__419piecewise_constructE)
_ZN39_INTERNAL_646ae69a_4_k_cu_43074f76_26204cuda3std3__419piecewise_constructE:
	.zero		1
	.type		_ZN39_INTERNAL_646ae69a_4_k_cu_43074f76_26204cuda3std3__45__cpo4cendE,@object
	.size		_ZN39_INTERNAL_646ae69a_4_k_cu_43074f76_26204cuda3std3__45__cpo4cendE,(_ZN39_INTERNAL_646ae69a_4_k_cu_43074f76_26204cuda3std6ranges3__45__cpo4swapE - _ZN39_INTERNAL_646ae69a_4_k_cu_43074f76_26204cuda3std3__45__cpo4cendE)
_ZN39_INTERNAL_646ae69a_4_k_cu_43074f76_26204cuda3std3__45__cpo4cendE:
	.zero		1
	.type		_ZN39_INTERNAL_646ae69a_4_k_cu_43074f76_26204cuda3std6ranges3__45__cpo4swapE,@object
	.size		_ZN39_INTERNAL_646ae69a_4_k_cu_43074f76_26204cuda3std6ranges3__45__cpo4swapE,(.L_10 - _ZN39_INTERNAL_646ae69a_4_k_cu_43074f76_26204cuda3std6ranges3__45__cpo4swapE)
_ZN39_INTERNAL_646ae69a_4_k_cu_43074f76_26204cuda3std6ranges3__45__cpo4swapE:
	.zero		1
.L_10:


//--------------------- .nv.constant0._ZN7cutlass13device_kernelINS_4gemm6kernel13GemmUniversalIN4cute5tupleIJiiiiEEENS1_10collective13CollectiveMmaINS1_35MainloopSm100TmaUmmaWarpSpecializedILi13ELi2ELi4ENS5_IJNS4_1CILi2EEENSA_ILi1EEESC_EEEEENS5_IJNSA_ILi128EEESF_NSA_ILi64EEEEEENS_10bfloat16_tENS5_IJlSC_lEEESI_SJ_NS4_8TiledMMAINS4_8MMA_AtomIJNS4_26SM100_MMA_F16BF16_2x1SM_SSISI_SI_fLi128ELi128ELNS4_4UMMA5MajorE0ELSO_0ELNSN_7ScaleInE0ELSP_0EEEEEENS4_6LayoutINS5_IJSC_SC_SC_EEENS5_IJNSA_ILi0EEESU_SU_EEEEENS5_IJNS4_10UnderscoreESX_SX_EEEEENS4_18SM100_TMA_2SM_LOADENS4_14ComposedLayoutINS4_7SwizzleILi3ELi4ELi3EEENS4_18smem_ptr_flag_bitsILi16EEENSS_INS5_IJNSA_ILi8EEESG_EEENS5_IJSG_SC_EEEEEEEvNS4_8identityES10_S1A_vS1B_EENS_8epilogue10collective18CollectiveEpilogueINS1D_23Sm100TmaWarpSpecializedILi4ELi2ELi16ELb1ELb0EEEJNS5_IJSG_SF_SG_EEENS5_IJNSS_ISG_SC_EENSS_INS5_IJNSA_ILi16EEESB_EEENS5_IJSC_SG_EEEEEEEESI_SJ_SI_SJ_NS1D_6fusion15FusionCallbacksIS1H_NS1P_13LinCombEltActINS1D_6thread4GELUESI_fSI_fLNS_15FloatRoundStyleE2EEES1I_S1O_JEEENS4_5SM1004TMEM4LOAD26SM100_TMEM_LOAD_32dp32b16xENS4_13SM90_TMA_LOADENS11_INS12_ILi1ELi4ELi3EEES15_NSS_INS5_IJS16_S1K_EEENS5_IJS1K_SC_EEEEEEENS4_39AutoVectorizingCopyWithAssumedAlignmentILi128EEENS4_14SM90_TMA_STOREES26_S28_S28_EEEvvEEEEvNT_6ParamsE --------------------------
	.section	.nv.constant0._ZN7cutlass13device_kernelINS_4gemm6kernel13GemmUniversalIN4cute5tupleIJiiiiEEENS1_10collective13CollectiveMmaINS1_35MainloopSm100TmaUmmaWarpSpecializedILi13ELi2ELi4ENS5_IJNS4_1CILi2EEENSA_ILi1EEESC_EEEEENS5_IJNSA_ILi128EEESF_NSA_ILi64EEEEEENS_10bfloat16_tENS5_IJlSC_lEEESI_SJ_NS4_8TiledMMAINS4_8MMA_AtomIJNS4_26SM100_MMA_F16BF16_2x1SM_SSISI_SI_fLi128ELi128ELNS4_4UMMA5MajorE0ELSO_0ELNSN_7ScaleInE0ELSP_0EEEEEENS4_6LayoutINS5_IJSC_SC_SC_EEENS5_IJNSA_ILi0EEESU_SU_EEEEENS5_IJNS4_10UnderscoreESX_SX_EEEEENS4_18SM100_TMA_2SM_LOADENS4_14ComposedLayoutINS4_7SwizzleILi3ELi4ELi3EEENS4_18smem_ptr_flag_bitsILi16EEENSS_INS5_IJNSA_ILi8EEESG_EEENS5_IJSG_SC_EEEEEEEvNS4_8identityES10_S1A_vS1B_EENS_8epilogue10collective18CollectiveEpilogueINS1D_23Sm100TmaWarpSpecializedILi4ELi2ELi16ELb1ELb0EEEJNS5_IJSG_SF_SG_EEENS5_IJNSS_ISG_SC_EENSS_INS5_IJNSA_ILi16EEESB_EEENS5_IJSC_SG_EEEEEEEESI_SJ_SI_SJ_NS1D_6fusion15FusionCallbacksIS1H_NS1P_13LinCombEltActINS1D_6thread4GELUESI_fSI_fLNS_15FloatRoundStyleE2EEES1I_S1O_JEEENS4_5SM1004TMEM4LOAD26SM100_TMEM_LOAD_32dp32b16xENS4_13SM90_TMA_LOADENS11_INS12_ILi1ELi4ELi3EEES15_NSS_INS5_IJS16_S1K_EEENS5_IJS1K_SC_EEEEEEENS4_39AutoVectorizingCopyWithAssumedAlignmentILi128EEENS4_14SM90_TMA_STOREES26_S28_S28_EEEvvEEEEvNT_6ParamsE,"a",@progbits
	.sectionflags	@""
	.align	4
.nv.constant0._ZN7cutlass13device_kernelINS_4gemm6kernel13GemmUniversalIN4cute5tupleIJiiiiEEENS1_10collective13CollectiveMmaINS1_35MainloopSm100TmaUmmaWarpSpecializedILi13ELi2ELi4ENS5_IJNS4_1CILi2EEENSA_ILi1EEESC_EEEEENS5_IJNSA_ILi128EEESF_NSA_ILi64EEEEEENS_10bfloat16_tENS5_IJlSC_lEEESI_SJ_NS4_8TiledMMAINS4_8MMA_AtomIJNS4_26SM100_MMA_F16BF16_2x1SM_SSISI_SI_fLi128ELi128ELNS4_4UMMA5MajorE0ELSO_0ELNSN_7ScaleInE0ELSP_0EEEEEENS4_6LayoutINS5_IJSC_SC_SC_EEENS5_IJNSA_ILi0EEESU_SU_EEEEENS5_IJNS4_10UnderscoreESX_SX_EEEEENS4_18SM100_TMA_2SM_LOADENS4_14ComposedLayoutINS4_7SwizzleILi3ELi4ELi3EEENS4_18smem_ptr_flag_bitsILi16EEENSS_INS5_IJNSA_ILi8EEESG_EEENS5_IJSG_SC_EEEEEEEvNS4_8identityES10_S1A_vS1B_EENS_8epilogue10collective18CollectiveEpilogueINS1D_23Sm100TmaWarpSpecializedILi4ELi2ELi16ELb1ELb0EEEJNS5_IJSG_SF_SG_EEENS5_IJNSS_ISG_SC_EENSS_INS5_IJNSA_ILi16EEESB_EEENS5_IJSC_SG_EEEEEEEESI_SJ_SI_SJ_NS1D_6fusion15FusionCallbacksIS1H_NS1P_13LinCombEltActINS1D_6thread4GELUESI_fSI_fLNS_15FloatRoundStyleE2EEES1I_S1O_JEEENS4_5SM1004TMEM4LOAD26SM100_TMEM_LOAD_32dp32b16xENS4_13SM90_TMA_LOADENS11_INS12_ILi1ELi4ELi3EEES15_NSS_INS5_IJS16_S1K_EEENS5_IJS1K_SC_EEEEEEENS4_39AutoVectorizingCopyWithAssumedAlignmentILi128EEENS4_14SM90_TMA_STOREES26_S28_S28_EEEvvEEEEvNT_6ParamsE:
	.zero		2944


//--------------------- SYMBOLS --------------------------

	.type		.nv.reservedSmem.offset0,@object
	.size		.nv.reservedSmem.offset0,0x4
	.type		.nv.reservedSmem.cap,@object
	.size		.nv.reservedSmem.cap,0x4
	.type		__assertfail,@function
